	.target	sm_100a

	.elftype	@"ET_EXEC"


//--------------------- .note.nv.tkinfo           --------------------------
	.section	.note.nv.tkinfo,"",@"SHT_NOTE"
	.sectionflags	@"SHF_NOTE_NV_TKINFO"
	.tkinfo
        /*0018*/ 	.word	0x00000002
        /*0030*/ 	.string	""
        /*0030*/ 	.string	"ptxas"
        /*0030*/ 	.string	"Cuda compilation tools, release 13.0, V13.0.88"
        /*0030*/ 	.string	"Build cuda_13.0.r13.0/compiler.36424714_0"
        /*0030*/ 	.string	"-arch sm_100a -m 64 "



//--------------------- .note.nv.cuinfo           --------------------------
	.section	.note.nv.cuinfo,"",@"SHT_NOTE"
	.sectionflags	@"SHF_NOTE_NV_CUINFO"
        /*0018*/ 	.short	0x0002
        /*001a*/ 	.short	0x0064
        /*001c*/ 	.short	0x0082
	.zero		2


//--------------------- .nv.info                  --------------------------
	.section	.nv.info,"",@"SHT_CUDA_INFO"
	.align	4


	//----- nvinfo : EIATTR_REGCOUNT
	.align		4
        /*0000*/ 	.byte	0x04, 0x2f
        /*0002*/ 	.short	(.L_19 - .L_18)
	.align		4
.L_18:
        /*0004*/ 	.word	index@(_ZN7cutlass13device_kernelINS_4gemm6kernel13GemmUniversalIN4cute5tupleIJiiiiEEENS1_10collective13CollectiveMmaINS1_35MainloopSm100TmaUmmaWarpSpecializedILi6ELi2ELi4ENS5_IJNS4_1CILi1EEESB_SB_EEEEENS5_IJNSA_ILi128EEESE_NSA_ILi64EEEEEENS_10bfloat16_tENS5_IJlSB_lEEESH_SI_NS4_8TiledMMAINS4_8MMA_AtomIJNS4_20SM100_MMA_F16BF16_SSISH_SH_fLi128ELi128ELNS4_4UMMA5MajorE0ELSN_0ELNSM_7ScaleInE0ELSO_0EEEEEENS4_6LayoutISC_NS5_IJNSA_ILi0EEESS_SS_EEEEENS5_IJNS4_10UnderscoreESV_SV_EEEEENS4_13SM90_TMA_LOADENS4_14ComposedLayoutINS4_7SwizzleILi3ELi4ELi3EEENS4_18smem_ptr_flag_bitsILi16EEENSR_INS5_IJNSA_ILi8EEESF_EEENS5_IJSF_SB_EEEEEEEvNS4_8identityESY_S18_vS19_EENS_8epilogue10collective18CollectiveEpilogueINS1B_23Sm100TmaWarpSpecializedILi4ELi2ELi32ELb1ELb0EEEJSG_NS5_IJNSR_ISE_SB_EENSR_INSA_ILi32EEESB_EEEEESH_SI_SH_SI_NS1B_6fusion15FusionCallbacksIS1F_NS1K_13LinCombEltActINS1B_6thread7SigmoidESH_fSH_fLNS_15FloatRoundStyleE2EEESG_S1J_JEEENS4_5SM1004TMEM4LOAD26SM100_TMEM_LOAD_32dp32b32xESY_NSZ_INS10_ILi2ELi4ELi3EEES13_NSR_INS5_IJS14_S1H_EEENS5_IJS1H_SB_EEEEEEENS4_39AutoVectorizingCopyWithAssumedAlignmentILi128EEENS4_14SM90_TMA_STOREES20_S22_S22_EEEvvEEEEvNT_6ParamsE)
        /*0008*/ 	.word	0x00000083


	//----- nvinfo : EIATTR_FRAME_SIZE
	.align		4
.L_19:
        /*000c*/ 	.byte	0x04, 0x11
        /*000e*/ 	.short	(.L_21 - .L_20)
	.align		4
.L_20:
        /*0010*/ 	.word	index@($__internal_3_$__cuda_sm20_rcp_rn_f32_slowpath)
        /*0014*/ 	.word	0x00000000


	//----- nvinfo : EIATTR_FRAME_SIZE
	.align		4
.L_21:
        /*0018*/ 	.byte	0x04, 0x11
        /*001a*/ 	.short	(.L_23 - .L_22)
	.align		4
.L_22:
        /*001c*/ 	.word	index@($__internal_2_$__cuda_sm10x_tcgen05_guardrail_trap_unallocated_columns_being_dealloced)
        /*0020*/ 	.word	0x00000000


	//----- nvinfo : EIATTR_FRAME_SIZE
	.align		4
.L_23:
        /*0024*/ 	.byte	0x04, 0x11
        /*0026*/ 	.short	(.L_25 - .L_24)
	.align		4
.L_24:
        /*0028*/ 	.word	index@($__internal_1_$__cuda_sm10x_tcgen05_guardrail_trap_phase_invalid_during_alloc)
        /*002c*/ 	.word	0x00000000


	//----- nvinfo : EIATTR_FRAME_SIZE
	.align		4
.L_25:
        /*0030*/ 	.byte	0x04, 0x11
        /*0032*/ 	.short	(.L_27 - .L_26)
	.align		4
.L_26:
        /*0034*/ 	.word	index@($__internal_0_$__cuda_sm10x_tcgen05_guardrail_trap_col_being_dealloced_not_returned_by_alloc)
        /*0038*/ 	.word	0x00000000


	//----- nvinfo : EIATTR_FRAME_SIZE
	.align		4
.L_27:
        /*003c*/ 	.byte	0x04, 0x11
        /*003e*/ 	.short	(.L_29 - .L_28)
	.align		4
.L_28:
        /*0040*/ 	.word	index@(_ZN7cutlass13device_kernelINS_4gemm6kernel13GemmUniversalIN4cute5tupleIJiiiiEEENS1_10collective13CollectiveMmaINS1_35MainloopSm100TmaUmmaWarpSpecializedILi6ELi2ELi4ENS5_IJNS4_1CILi1EEESB_SB_EEEEENS5_IJNSA_ILi128EEESE_NSA_ILi64EEEEEENS_10bfloat16_tENS5_IJlSB_lEEESH_SI_NS4_8TiledMMAINS4_8MMA_AtomIJNS4_20SM100_MMA_F16BF16_SSISH_SH_fLi128ELi128ELNS4_4UMMA5MajorE0ELSN_0ELNSM_7ScaleInE0ELSO_0EEEEEENS4_6LayoutISC_NS5_IJNSA_ILi0EEESS_SS_EEEEENS5_IJNS4_10UnderscoreESV_SV_EEEEENS4_13SM90_TMA_LOADENS4_14ComposedLayoutINS4_7SwizzleILi3ELi4ELi3EEENS4_18smem_ptr_flag_bitsILi16EEENSR_INS5_IJNSA_ILi8EEESF_EEENS5_IJSF_SB_EEEEEEEvNS4_8identityESY_S18_vS19_EENS_8epilogue10collective18CollectiveEpilogueINS1B_23Sm100TmaWarpSpecializedILi4ELi2ELi32ELb1ELb0EEEJSG_NS5_IJNSR_ISE_SB_EENSR_INSA_ILi32EEESB_EEEEESH_SI_SH_SI_NS1B_6fusion15FusionCallbacksIS1F_NS1K_13LinCombEltActINS1B_6thread7SigmoidESH_fSH_fLNS_15FloatRoundStyleE2EEESG_S1J_JEEENS4_5SM1004TMEM4LOAD26SM100_TMEM_LOAD_32dp32b32xESY_NSZ_INS10_ILi2ELi4ELi3EEES13_NSR_INS5_IJS14_S1H_EEENS5_IJS1H_SB_EEEEEEENS4_39AutoVectorizingCopyWithAssumedAlignmentILi128EEENS4_14SM90_TMA_STOREES20_S22_S22_EEEvvEEEEvNT_6ParamsE)
        /*0044*/ 	.word	0x00000000


	//----- nvinfo : EIATTR_MIN_STACK_SIZE
	.align		4
.L_29:
        /*0048*/ 	.byte	0x04, 0x12
        /*004a*/ 	.short	(.L_31 - .L_30)
	.align		4
.L_30:
        /*004c*/ 	.word	index@(_ZN7cutlass13device_kernelINS_4gemm6kernel13GemmUniversalIN4cute5tupleIJiiiiEEENS1_10collective13CollectiveMmaINS1_35MainloopSm100TmaUmmaWarpSpecializedILi6ELi2ELi4ENS5_IJNS4_1CILi1EEESB_SB_EEEEENS5_IJNSA_ILi128EEESE_NSA_ILi64EEEEEENS_10bfloat16_tENS5_IJlSB_lEEESH_SI_NS4_8TiledMMAINS4_8MMA_AtomIJNS4_20SM100_MMA_F16BF16_SSISH_SH_fLi128ELi128ELNS4_4UMMA5MajorE0ELSN_0ELNSM_7ScaleInE0ELSO_0EEEEEENS4_6LayoutISC_NS5_IJNSA_ILi0EEESS_SS_EEEEENS5_IJNS4_10UnderscoreESV_SV_EEEEENS4_13SM90_TMA_LOADENS4_14ComposedLayoutINS4_7SwizzleILi3ELi4ELi3EEENS4_18smem_ptr_flag_bitsILi16EEENSR_INS5_IJNSA_ILi8EEESF_EEENS5_IJSF_SB_EEEEEEEvNS4_8identityESY_S18_vS19_EENS_8epilogue10collective18CollectiveEpilogueINS1B_23Sm100TmaWarpSpecializedILi4ELi2ELi32ELb1ELb0EEEJSG_NS5_IJNSR_ISE_SB_EENSR_INSA_ILi32EEESB_EEEEESH_SI_SH_SI_NS1B_6fusion15FusionCallbacksIS1F_NS1K_13LinCombEltActINS1B_6thread7SigmoidESH_fSH_fLNS_15FloatRoundStyleE2EEESG_S1J_JEEENS4_5SM1004TMEM4LOAD26SM100_TMEM_LOAD_32dp32b32xESY_NSZ_INS10_ILi2ELi4ELi3EEES13_NSR_INS5_IJS14_S1H_EEENS5_IJS1H_SB_EEEEEEENS4_39AutoVectorizingCopyWithAssumedAlignmentILi128EEENS4_14SM90_TMA_STOREES20_S22_S22_EEEvvEEEEvNT_6ParamsE)
        /*0050*/ 	.word	0x00000000
.L_31:


//--------------------- .nv.compat                --------------------------
	.section	.nv.compat,"",@"SHT_CUDA_COMPAT_INFO"
	.align	4
        /*0000*/ 	.byte	0x02, 0x09, 0x01, 0x00, 0x02, 0x02, 0x02, 0x00, 0x02, 0x05, 0x05, 0x00, 0x03, 0x07, 0x01, 0x01
        /*0010*/ 	.byte	0x02, 0x03, 0x01, 0x00, 0x02, 0x06, 0x01, 0x00, 0x04, 0x0b, 0x08, 0x00, 0x09, 0x00, 0x00, 0x00
        /*0020*/ 	.byte	0x00, 0x00, 0x00, 0x00


//--------------------- .nv.info._ZN7cutlass13device_kernelINS_4gemm6kernel13GemmUniversalIN4cute5tupleIJiiiiEEENS1_10collective13CollectiveMmaINS1_35MainloopSm100TmaUmmaWarpSpecializedILi6ELi2ELi4ENS5_IJNS4_1CILi1EEESB_SB_EEEEENS5_IJNSA_ILi128EEESE_NSA_ILi64EEEEEENS_10bfloat16_tENS5_IJlSB_lEEESH_SI_NS4_8TiledMMAINS4_8MMA_AtomIJNS4_20SM100_MMA_F16BF16_SSISH_SH_fLi128ELi128ELNS4_4UMMA5MajorE0ELSN_0ELNSM_7ScaleInE0ELSO_0EEEEEENS4_6LayoutISC_NS5_IJNSA_ILi0EEESS_SS_EEEEENS5_IJNS4_10UnderscoreESV_SV_EEEEENS4_13SM90_TMA_LOADENS4_14ComposedLayoutINS4_7SwizzleILi3ELi4ELi3EEENS4_18smem_ptr_flag_bitsILi16EEENSR_INS5_IJNSA_ILi8EEESF_EEENS5_IJSF_SB_EEEEEEEvNS4_8identityESY_S18_vS19_EENS_8epilogue10collective18CollectiveEpilogueINS1B_23Sm100TmaWarpSpecializedILi4ELi2ELi32ELb1ELb0EEEJSG_NS5_IJNSR_ISE_SB_EENSR_INSA_ILi32EEESB_EEEEESH_SI_SH_SI_NS1B_6fusion15FusionCallbacksIS1F_NS1K_13LinCombEltActINS1B_6thread7SigmoidESH_fSH_fLNS_15FloatRoundStyleE2EEESG_S1J_JEEENS4_5SM1004TMEM4LOAD26SM100_TMEM_LOAD_32dp32b32xESY_NSZ_INS10_ILi2ELi4ELi3EEES13_NSR_INS5_IJS14_S1H_EEENS5_IJS1H_SB_EEEEEEENS4_39AutoVectorizingCopyWithAssumedAlignmentILi128EEENS4_14SM90_TMA_STOREES20_S22_S22_EEEvvEEEEvNT_6ParamsE --------------------------
	.section	.nv.info._ZN7cutlass13device_kernelINS_4gemm6kernel13GemmUniversalIN4cute5tupleIJiiiiEEENS1_10collective13CollectiveMmaINS1_35MainloopSm100TmaUmmaWarpSpecializedILi6ELi2ELi4ENS5_IJNS4_1CILi1EEESB_SB_EEEEENS5_IJNSA_ILi128EEESE_NSA_ILi64EEEEEENS_10bfloat16_tENS5_IJlSB_lEEESH_SI_NS4_8TiledMMAINS4_8MMA_AtomIJNS4_20SM100_MMA_F16BF16_SSISH_SH_fLi128ELi128ELNS4_4UMMA5MajorE0ELSN_0ELNSM_7ScaleInE0ELSO_0EEEEEENS4_6LayoutISC_NS5_IJNSA_ILi0EEESS_SS_EEEEENS5_IJNS4_10UnderscoreESV_SV_EEEEENS4_13SM90_TMA_LOADENS4_14ComposedLayoutINS4_7SwizzleILi3ELi4ELi3EEENS4_18smem_ptr_flag_bitsILi16EEENSR_INS5_IJNSA_ILi8EEESF_EEENS5_IJSF_SB_EEEEEEEvNS4_8identityESY_S18_vS19_EENS_8epilogue10collective18CollectiveEpilogueINS1B_23Sm100TmaWarpSpecializedILi4ELi2ELi32ELb1ELb0EEEJSG_NS5_IJNSR_ISE_SB_EENSR_INSA_ILi32EEESB_EEEEESH_SI_SH_SI_NS1B_6fusion15FusionCallbacksIS1F_NS1K_13LinCombEltActINS1B_6thread7SigmoidESH_fSH_fLNS_15FloatRoundStyleE2EEESG_S1J_JEEENS4_5SM1004TMEM4LOAD26SM100_TMEM_LOAD_32dp32b32xESY_NSZ_INS10_ILi2ELi4ELi3EEES13_NSR_INS5_IJS14_S1H_EEENS5_IJS1H_SB_EEEEEEENS4_39AutoVectorizingCopyWithAssumedAlignmentILi128EEENS4_14SM90_TMA_STOREES20_S22_S22_EEEvvEEEEvNT_6ParamsE,"",@"SHT_CUDA_INFO"
	.sectionflags	@""
	.align	4


	//----- nvinfo : EIATTR_CUDA_API_VERSION
	.align		4
        /*0000*/ 	.byte	0x04, 0x37
        /*0002*/ 	.short	(.L_33 - .L_32)
.L_32:
        /*0004*/ 	.word	0x00000082


	//----- nvinfo : EIATTR_KPARAM_INFO
	.align		4
.L_33:
        /*0008*/ 	.byte	0x04, 0x17
        /*000a*/ 	.short	(.L_35 - .L_34)
.L_34:
        /*000c*/ 	.word	0x00000000
        /*0010*/ 	.short	0x0000
        /*0012*/ 	.short	0x0000
        /*0014*/ 	.byte	0x00, 0xf0, 0x01, 0x20


	//----- nvinfo : EIATTR_AT_ENTRY_FRAGMENTS
	.align		4
.L_35:
        /*0018*/ 	.byte	0x04, 0x4f
        /*001a*/ 	.short	(.L_37 - .L_36)


	//   ....[0]....
.L_36:
        /*001c*/ 	.word	0x00000006


	//----- nvinfo : EIATTR_RESERVED_SMEM_USED
	.align		4
.L_37:
        /*0020*/ 	.byte	0x01, 0x41
	.zero		2


	//----- nvinfo : EIATTR_SPARSE_MMA_MASK
	.align		4
        /*0024*/ 	.byte	0x03, 0x50
        /*0026*/ 	.short	0x0000


	//----- nvinfo : EIATTR_TCGEN05_1CTA_USED
	.align		4
        /*0028*/ 	.byte	0x01, 0x51
	.zero		2


	//----- nvinfo : EIATTR_MAXREG_COUNT
	.align		4
        /*002c*/ 	.byte	0x03, 0x1b
        /*002e*/ 	.short	0x00ff


	//----- nvinfo : EIATTR_NUM_BARRIERS
	.align		4
        /*0030*/ 	.byte	0x02, 0x4c
        /*0032*/ 	.byte	0x07
	.zero		1


	//----- nvinfo : EIATTR_EXTERNS
	.align		4
        /*0034*/ 	.byte	0x04, 0x0f
        /*0036*/ 	.short	(.L_39 - .L_38)


	//   ....[0]....
	.align		4
.L_38:
        /*0038*/ 	.word	index@(__assertfail)


	//----- nvinfo : EIATTR_MERCURY_ISA_VERSION
	.align		4
.L_39:
        /*003c*/ 	.byte	0x03, 0x5f
        /*003e*/ 	.short	0x0101


	//----- nvinfo : EIATTR_INT_WARP_WIDE_INSTR_OFFSETS
	.align		4
        /*0040*/ 	.byte	0x04, 0x31
        /*0042*/ 	.short	(.L_41 - .L_40)


	//   ....[0]....
.L_40:
        /*0044*/ 	.word	0x00001dc0


	//   ....[1]....
        /*0048*/ 	.word	0x00003920


	//   ....[2]....
        /*004c*/ 	.word	0x00003950


	//   ....[3]....
        /*0050*/ 	.word	0x000039a0


	//   ....[4]....
        /*0054*/ 	.word	0x000042c0


	//   ....[5]....
        /*0058*/ 	.word	0x00004320


	//   ....[6]....
        /*005c*/ 	.word	0x00004400


	//   ....[7]....
        /*0060*/ 	.word	0x00004470


	//   ....[8]....
        /*0064*/ 	.word	0x00004580


	//   ....[9]....
        /*0068*/ 	.word	0x00004610


	//   ....[10]....
        /*006c*/ 	.word	0x000047e0


	//   ....[11]....
        /*0070*/ 	.word	0x00004940


	//   ....[12]....
        /*0074*/ 	.word	0x00005840


	//----- nvinfo : EIATTR_COOP_GROUP_MASK_REGIDS
	.align		4
.L_41:
        /*0078*/ 	.byte	0x04, 0x29
        /*007a*/ 	.short	(.L_43 - .L_42)


	//   ....[0]....
.L_42:
        /*007c*/ 	.word	0xffffffff


	//   ....[1]....
        /*0080*/ 	.word	0xffffffff


	//   ....[2]....
        /*0084*/ 	.word	0xffffffff


	//   ....[3]....
        /*0088*/ 	.word	0xffffffff


	//   ....[4]....
        /*008c*/ 	.word	0xffffffff


	//   ....[5]....
        /*0090*/ 	.word	0xffffffff


	//   ....[6]....
        /*0094*/ 	.word	0xffffffff


	//   ....[7]....
        /*0098*/ 	.word	0xffffffff


	//   ....[8]....
        /*009c*/ 	.word	0xffffffff


	//   ....[9]....
        /*00a0*/ 	.word	0xffffffff


	//   ....[10]....
        /*00a4*/ 	.word	0xffffffff


	//   ....[11]....
        /*00a8*/ 	.word	0xffffffff


	//   ....[12]....
        /*00ac*/ 	.word	0xffffffff


	//----- nvinfo : EIATTR_COOP_GROUP_INSTR_OFFSETS
	.align		4
.L_43:
        /*00b0*/ 	.byte	0x04, 0x28
        /*00b2*/ 	.short	(.L_45 - .L_44)


	//   ....[0]....
.L_44:
        /*00b4*/ 	.word	0x00000090


	//   ....[1]....
        /*00b8*/ 	.word	0x000004a0


	//   ....[2]....
        /*00bc*/ 	.word	0x00000650


	//   ....[3]....
        /*00c0*/ 	.word	0x000007f0


	//   ....[4]....
        /*00c4*/ 	.word	0x000008f0


	//   ....[5]....
        /*00c8*/ 	.word	0x00000a60


	//   ....[6]....
        /*00cc*/ 	.word	0x00000c00


	//   ....[7]....
        /*00d0*/ 	.word	0x00001ca0


	//   ....[8]....
        /*00d4*/ 	.word	0x00002ba0


	//   ....[9]....
        /*00d8*/ 	.word	0x00002db0


	//   ....[10]....
        /*00dc*/ 	.word	0x00002de0


	//   ....[11]....
        /*00e0*/ 	.word	0x00003810


	//   ....[12]....
        /*00e4*/ 	.word	0x00003a40


	//----- nvinfo : EIATTR_VRC_CTA_INIT_COUNT
	.align		4
.L_45:
        /*00e8*/ 	.byte	0x02, 0x4a
        /*00ea*/ 	.byte	0x80
	.zero		1


	//----- nvinfo : EIATTR_SYSCALL_OFFSETS
	.align		4
        /*00ec*/ 	.byte	0x04, 0x46
        /*00ee*/ 	.short	(.L_47 - .L_46)


	//   ....[0]....
.L_46:
        /*00f0*/ 	.word	0x00005320


	//   ....[1]....
        /*00f4*/ 	.word	0x00005410


	//   ....[2]....
        /*00f8*/ 	.word	0x00005d50


	//----- nvinfo : EIATTR_MBARRIER_INSTR_OFFSETS
	.align		4
.L_47:
        /*00fc*/ 	.byte	0x04, 0x39
        /*00fe*/ 	.short	(.L_49 - .L_48)


	//   ....[0]....
.L_48:
        /*0100*/ 	.word	0x00000580
        /*0104*/ 	.word	0x000000ff
        /*0108*/ 	.word	0x00000000
        /*010c*/ 	.short	0x0100
        /*010e*/ 	.byte	0x05
	.zero		1


	//   ....[1]....
        /*0110*/ 	.word	0x00000590
        /*0114*/ 	.word	0x000000ff
        /*0118*/ 	.word	0x00000030
        /*011c*/ 	.short	0x0100
        /*011e*/ 	.byte	0x05
	.zero		1


	//   ....[2]....
        /*0120*/ 	.word	0x000005a0
        /*0124*/ 	.word	0x000000ff
        /*0128*/ 	.word	0x00000008
        /*012c*/ 	.short	0x0100
        /*012e*/ 	.byte	0x05
	.zero		1


	//   ....[3]....
        /*0130*/ 	.word	0x000005b0
        /*0134*/ 	.word	0x000000ff
        /*0138*/ 	.word	0x00000038
        /*013c*/ 	.short	0x0100
        /*013e*/ 	.byte	0x05
	.zero		1


	//   ....[4]....
        /*0140*/ 	.word	0x000005c0
        /*0144*/ 	.word	0x000000ff
        /*0148*/ 	.word	0x00000010
        /*014c*/ 	.short	0x0100
        /*014e*/ 	.byte	0x05
	.zero		1


	//   ....[5]....
        /*0150*/ 	.word	0x000005d0
        /*0154*/ 	.word	0x000000ff
        /*0158*/ 	.word	0x00000040
        /*015c*/ 	.short	0x0100
        /*015e*/ 	.byte	0x05
	.zero		1


	//   ....[6]....
        /*0160*/ 	.word	0x000005e0
        /*0164*/ 	.word	0x000000ff
        /*0168*/ 	.word	0x00000018
        /*016c*/ 	.short	0x0100
        /*016e*/ 	.byte	0x05
	.zero		1


	//   ....[7]....
        /*0170*/ 	.word	0x000005f0
        /*0174*/ 	.word	0x000000ff
        /*0178*/ 	.word	0x00000048
        /*017c*/ 	.short	0x0100
        /*017e*/ 	.byte	0x05
	.zero		1


	//   ....[8]....
        /*0180*/ 	.word	0x00000600
        /*0184*/ 	.word	0x000000ff
        /*0188*/ 	.word	0x00000020
        /*018c*/ 	.short	0x0100
        /*018e*/ 	.byte	0x05
	.zero		1


	//   ....[9]....
        /*0190*/ 	.word	0x00000610
        /*0194*/ 	.word	0x000000ff
        /*0198*/ 	.word	0x00000050
        /*019c*/ 	.short	0x0100
        /*019e*/ 	.byte	0x05
	.zero		1


	//   ....[10]....
        /*01a0*/ 	.word	0x00000620
        /*01a4*/ 	.word	0x000000ff
        /*01a8*/ 	.word	0x00000028
        /*01ac*/ 	.short	0x0100
        /*01ae*/ 	.byte	0x05
	.zero		1


	//   ....[11]....
        /*01b0*/ 	.word	0x00000630
        /*01b4*/ 	.word	0x000000ff
        /*01b8*/ 	.word	0x00000058
        /*01bc*/ 	.short	0x0100
        /*01be*/ 	.byte	0x05
	.zero		1


	//   ....[12]....
        /*01c0*/ 	.word	0x00000760
        /*01c4*/ 	.word	0x000000ff
        /*01c8*/ 	.word	0x00000060
        /*01cc*/ 	.short	0x0100
        /*01ce*/ 	.byte	0x07
	.zero		1


	//   ....[13]....
        /*01d0*/ 	.word	0x00000770
        /*01d4*/ 	.word	0x000000ff
        /*01d8*/ 	.word	0x00000080
        /*01dc*/ 	.short	0x0100
        /*01de*/ 	.byte	0x07
	.zero		1


	//   ....[14]....
        /*01e0*/ 	.word	0x00000780
        /*01e4*/ 	.word	0x000000ff
        /*01e8*/ 	.word	0x00000068
        /*01ec*/ 	.short	0x0100
        /*01ee*/ 	.byte	0x07
	.zero		1


	//   ....[15]....
        /*01f0*/ 	.word	0x00000790
        /*01f4*/ 	.word	0x000000ff
        /*01f8*/ 	.word	0x00000088
        /*01fc*/ 	.short	0x0100
        /*01fe*/ 	.byte	0x07
	.zero		1


	//   ....[16]....
        /*0200*/ 	.word	0x000007a0
        /*0204*/ 	.word	0x000000ff
        /*0208*/ 	.word	0x00000070
        /*020c*/ 	.short	0x0100
        /*020e*/ 	.byte	0x07
	.zero		1


	//   ....[17]....
        /*0210*/ 	.word	0x000007b0
        /*0214*/ 	.word	0x000000ff
        /*0218*/ 	.word	0x00000090
        /*021c*/ 	.short	0x0100
        /*021e*/ 	.byte	0x07
	.zero		1


	//   ....[18]....
        /*0220*/ 	.word	0x000007c0
        /*0224*/ 	.word	0x000000ff
        /*0228*/ 	.word	0x00000078
        /*022c*/ 	.short	0x0100
        /*022e*/ 	.byte	0x07
	.zero		1


	//   ....[19]....
        /*0230*/ 	.word	0x000007d0
        /*0234*/ 	.word	0x000000ff
        /*0238*/ 	.word	0x00000098
        /*023c*/ 	.short	0x0100
        /*023e*/ 	.byte	0x07
	.zero		1


	//   ....[20]....
        /*0240*/ 	.word	0x000008c0
        /*0244*/ 	.word	0x000000ff
        /*0248*/ 	.word	0x000000a0
        /*024c*/ 	.short	0x0100
        /*024e*/ 	.byte	0x05
	.zero		1


	//   ....[21]....
        /*0250*/ 	.word	0x000008d0
        /*0254*/ 	.word	0x000000ff
        /*0258*/ 	.word	0x000000a8
        /*025c*/ 	.short	0x0100
        /*025e*/ 	.byte	0x05
	.zero		1


	//   ....[22]....
        /*0260*/ 	.word	0x00000a10
        /*0264*/ 	.word	0x000000ff
        /*0268*/ 	.word	0x000000b0
        /*026c*/ 	.short	0x0100
        /*026e*/ 	.byte	0x05
	.zero		1


	//   ....[23]....
        /*0270*/ 	.word	0x00000a20
        /*0274*/ 	.word	0x000000ff
        /*0278*/ 	.word	0x000000c0
        /*027c*/ 	.short	0x0100
        /*027e*/ 	.byte	0x05
	.zero		1


	//   ....[24]....
        /*0280*/ 	.word	0x00000a30
        /*0284*/ 	.word	0x000000ff
        /*0288*/ 	.word	0x000000b8
        /*028c*/ 	.short	0x0100
        /*028e*/ 	.byte	0x05
	.zero		1


	//   ....[25]....
        /*0290*/ 	.word	0x00000a40
        /*0294*/ 	.word	0x000000ff
        /*0298*/ 	.word	0x000000c8
        /*029c*/ 	.short	0x0100
        /*029e*/ 	.byte	0x05
	.zero		1


	//   ....[26]....
        /*02a0*/ 	.word	0x00000b70
        /*02a4*/ 	.word	0x000000ff
        /*02a8*/ 	.word	0x000000d0
        /*02ac*/ 	.short	0x0100
        /*02ae*/ 	.byte	0x07
	.zero		1


	//   ....[27]....
        /*02b0*/ 	.word	0x00000b80
        /*02b4*/ 	.word	0x000000ff
        /*02b8*/ 	.word	0x000000f0
        /*02bc*/ 	.short	0x0100
        /*02be*/ 	.byte	0x07
	.zero		1


	//   ....[28]....
        /*02c0*/ 	.word	0x00000b90
        /*02c4*/ 	.word	0x000000ff
        /*02c8*/ 	.word	0x000000d8
        /*02cc*/ 	.short	0x0100
        /*02ce*/ 	.byte	0x07
	.zero		1


	//   ....[29]....
        /*02d0*/ 	.word	0x00000ba0
        /*02d4*/ 	.word	0x000000ff
        /*02d8*/ 	.word	0x000000f8
        /*02dc*/ 	.short	0x0100
        /*02de*/ 	.byte	0x07
	.zero		1


	//   ....[30]....
        /*02e0*/ 	.word	0x00000bb0
        /*02e4*/ 	.word	0x000000ff
        /*02e8*/ 	.word	0x000000e0
        /*02ec*/ 	.short	0x0100
        /*02ee*/ 	.byte	0x07
	.zero		1


	//   ....[31]....
        /*02f0*/ 	.word	0x00000bc0
        /*02f4*/ 	.word	0x000000ff
        /*02f8*/ 	.word	0x00000100
        /*02fc*/ 	.short	0x0100
        /*02fe*/ 	.byte	0x07
	.zero		1


	//   ....[32]....
        /*0300*/ 	.word	0x00000bd0
        /*0304*/ 	.word	0x000000ff
        /*0308*/ 	.word	0x000000e8
        /*030c*/ 	.short	0x0100
        /*030e*/ 	.byte	0x07
	.zero		1


	//   ....[33]....
        /*0310*/ 	.word	0x00000be0
        /*0314*/ 	.word	0x000000ff
        /*0318*/ 	.word	0x00000108
        /*031c*/ 	.short	0x0100
        /*031e*/ 	.byte	0x07
	.zero		1


	//   ....[34]....
        /*0320*/ 	.word	0x00000cd0
        /*0324*/ 	.word	0x000000ff
        /*0328*/ 	.word	0x00000110
        /*032c*/ 	.short	0x0100
        /*032e*/ 	.byte	0x05
	.zero		1


	//   ....[35]....
        /*0330*/ 	.word	0x00000ce0
        /*0334*/ 	.word	0x000000ff
        /*0338*/ 	.word	0x00000120
        /*033c*/ 	.short	0x0100
        /*033e*/ 	.byte	0x05
	.zero		1


	//   ....[36]....
        /*0340*/ 	.word	0x00000cf0
        /*0344*/ 	.word	0x000000ff
        /*0348*/ 	.word	0x00000118
        /*034c*/ 	.short	0x0100
        /*034e*/ 	.byte	0x05
	.zero		1


	//   ....[37]....
        /*0350*/ 	.word	0x00000d00
        /*0354*/ 	.word	0x000000ff
        /*0358*/ 	.word	0x00000128
        /*035c*/ 	.short	0x0100
        /*035e*/ 	.byte	0x05
	.zero		1


	//   ....[38]....
        /*0360*/ 	.word	0x000015b0
        /*0364*/ 	.word	0x00000002
        /*0368*/ 	.word	0x00000120
        /*036c*/ 	.short	0x010a
        /*036e*/ 	.byte	0xff
	.zero		1


	//   ....[39]....
        /*0370*/ 	.word	0x000015e0
        /*0374*/ 	.word	0x00000002
        /*0378*/ 	.word	0x00000110
        /*037c*/ 	.short	0x0101
        /*037e*/ 	.byte	0xff
	.zero		1


	//   ....[40]....
        /*0380*/ 	.word	0x000016b0
        /*0384*/ 	.word	0x000000ff
        /*0388*/ 	.word	0x00000030
        /*038c*/ 	.short	0x010a
        /*038e*/ 	.byte	0x08
	.zero		1


	//   ....[41]....
        /*0390*/ 	.word	0x00001750
        /*0394*/ 	.word	0x000000ff
        /*0398*/ 	.word	0x00000030
        /*039c*/ 	.short	0x010a
        /*039e*/ 	.byte	0x21
	.zero		1


	//   ....[42]....
        /*03a0*/ 	.word	0x000018b0
        /*03a4*/ 	.word	0x000000ff
        /*03a8*/ 	.word	0x00000030
        /*03ac*/ 	.short	0x010a
        /*03ae*/ 	.byte	0x08
	.zero		1


	//   ....[43]....
        /*03b0*/ 	.word	0x000019c0
        /*03b4*/ 	.word	0x000000ff
        /*03b8*/ 	.word	0x000000a8
        /*03bc*/ 	.short	0x0101
        /*03be*/ 	.byte	0x04
	.zero		1


	//   ....[44]....
        /*03c0*/ 	.word	0x000019d0
        /*03c4*/ 	.word	0x000000ff
        /*03c8*/ 	.word	0x00000030
        /*03cc*/ 	.short	0x010a
        /*03ce*/ 	.byte	0x08
	.zero		1


	//   ....[45]....
        /*03d0*/ 	.word	0x00001a50
        /*03d4*/ 	.word	0x000000ff
        /*03d8*/ 	.word	0x00000030
        /*03dc*/ 	.short	0x010a
        /*03de*/ 	.byte	0x11
	.zero		1


	//   ....[46]....
        /*03e0*/ 	.word	0x00001bb0
        /*03e4*/ 	.word	0x000000ff
        /*03e8*/ 	.word	0x00000030
        /*03ec*/ 	.short	0x010a
        /*03ee*/ 	.byte	0x08
	.zero		1


	//   ....[47]....
        /*03f0*/ 	.word	0x00001cd0
        /*03f4*/ 	.word	0x00000002
        /*03f8*/ 	.word	0x000000b0
        /*03fc*/ 	.short	0x010a
        /*03fe*/ 	.byte	0xff
	.zero		1


	//   ....[48]....
        /*0400*/ 	.word	0x00001d90
        /*0404*/ 	.word	0x00000002
        /*0408*/ 	.word	0x00000000
        /*040c*/ 	.short	0x0101
        /*040e*/ 	.byte	0xff
	.zero		1


	//   ....[49]....
        /*0410*/ 	.word	0x000022f0
        /*0414*/ 	.word	0x000000ff
        /*0418*/ 	.word	0x00000000
        /*041c*/ 	.short	0x010a
        /*041e*/ 	.byte	0x05
	.zero		1


	//   ....[50]....
        /*0420*/ 	.word	0x00002380
        /*0424*/ 	.word	0x000000ff
        /*0428*/ 	.word	0x00000000
        /*042c*/ 	.short	0x010a
        /*042e*/ 	.byte	0x05
	.zero		1


	//   ....[51]....
        /*0430*/ 	.word	0x00002410
        /*0434*/ 	.word	0x000000ff
        /*0438*/ 	.word	0x00000000
        /*043c*/ 	.short	0x010a
        /*043e*/ 	.byte	0x05
	.zero		1


	//   ....[52]....
        /*0440*/ 	.word	0x000024a0
        /*0444*/ 	.word	0x000000ff
        /*0448*/ 	.word	0x00000000
        /*044c*/ 	.short	0x010a
        /*044e*/ 	.byte	0x05
	.zero		1


	//   ....[53]....
        /*0450*/ 	.word	0x00002530
        /*0454*/ 	.word	0x000000ff
        /*0458*/ 	.word	0x00000000
        /*045c*/ 	.short	0x010a
        /*045e*/ 	.byte	0x05
	.zero		1


	//   ....[54]....
        /*0460*/ 	.word	0x000025d0
        /*0464*/ 	.word	0x00000000
        /*0468*/ 	.word	0x00000000
        /*046c*/ 	.short	0x010a
        /*046e*/ 	.byte	0xff
	.zero		1


	//   ....[55]....
        /*0470*/ 	.word	0x000026f0
        /*0474*/ 	.word	0x00000000
        /*0478*/ 	.word	0x00000110
        /*047c*/ 	.short	0x010a
        /*047e*/ 	.byte	0xff
	.zero		1


	//   ....[56]....
        /*0480*/ 	.word	0x00002760
        /*0484*/ 	.word	0x00000000
        /*0488*/ 	.word	0x00000000
        /*048c*/ 	.short	0x0101
        /*048e*/ 	.byte	0xff
	.zero		1


	//   ....[57]....
        /*0490*/ 	.word	0x00002780
        /*0494*/ 	.word	0x000000ff
        /*0498*/ 	.word	0x000000c0
        /*049c*/ 	.short	0x010a
        /*049e*/ 	.byte	0x05
	.zero		1


	//   ....[58]....
        /*04a0*/ 	.word	0x000028a0
        /*04a4*/ 	.word	0x00000000
        /*04a8*/ 	.word	0x000000b0
        /*04ac*/ 	.short	0x010a
        /*04ae*/ 	.byte	0xff
	.zero		1


	//   ....[59]....
        /*04b0*/ 	.word	0x000029a0
        /*04b4*/ 	.word	0x00000000
        /*04b8*/ 	.word	0x00000000
        /*04bc*/ 	.short	0x0101
        /*04be*/ 	.byte	0xff
	.zero		1


	//   ....[60]....
        /*04c0*/ 	.word	0x00002a30
        /*04c4*/ 	.word	0x000000ff
        /*04c8*/ 	.word	0x000000c0
        /*04cc*/ 	.short	0x0106
        /*04ce*/ 	.byte	0x05
	.zero		1


	//   ....[61]....
        /*04d0*/ 	.word	0x00002a50
        /*04d4*/ 	.word	0x000000ff
        /*04d8*/ 	.word	0x000000c0
        /*04dc*/ 	.short	0x010a
        /*04de*/ 	.byte	0x05
	.zero		1


	//   ....[62]....
        /*04e0*/ 	.word	0x00002ae0
        /*04e4*/ 	.word	0x000000ff
        /*04e8*/ 	.word	0x000000c0
        /*04ec*/ 	.short	0x0106
        /*04ee*/ 	.byte	0x04
	.zero		1


	//   ....[63]....
        /*04f0*/ 	.word	0x00002b20
        /*04f4*/ 	.word	0x00000000
        /*04f8*/ 	.word	0x000000c0
        /*04fc*/ 	.short	0x010a
        /*04fe*/ 	.byte	0xff
	.zero		1


	//   ....[64]....
        /*0500*/ 	.word	0x00003060
        /*0504*/ 	.word	0x00000000
        /*0508*/ 	.word	0x000000b0
        /*050c*/ 	.short	0x010a
        /*050e*/ 	.byte	0xff
	.zero		1


	//   ....[65]....
        /*0510*/ 	.word	0x00003170
        /*0514*/ 	.word	0x00000003
        /*0518*/ 	.word	0x00000000
        /*051c*/ 	.short	0x0101
        /*051e*/ 	.byte	0xff
	.zero		1


	//   ....[66]....
        /*0520*/ 	.word	0x00003180
        /*0524*/ 	.word	0x000000ff
        /*0528*/ 	.word	0x00000000
        /*052c*/ 	.short	0x010a
        /*052e*/ 	.byte	0x06
	.zero		1


	//   ....[67]....
        /*0530*/ 	.word	0x000031a0
        /*0534*/ 	.word	0x000000ff
        /*0538*/ 	.word	0x000000f0
        /*053c*/ 	.short	0x010a
        /*053e*/ 	.byte	0x07
	.zero		1


	//   ....[68]....
        /*0540*/ 	.word	0x00003270
        /*0544*/ 	.word	0x000000ff
        /*0548*/ 	.word	0x00000000
        /*054c*/ 	.short	0x010a
        /*054e*/ 	.byte	0x06
	.zero		1


	//   ....[69]....
        /*0550*/ 	.word	0x000033a0
        /*0554*/ 	.word	0x000000ff
        /*0558*/ 	.word	0x00000000
        /*055c*/ 	.short	0x010a
        /*055e*/ 	.byte	0x1a
	.zero		1


	//   ....[70]....
        /*0560*/ 	.word	0x00003640
        /*0564*/ 	.word	0x000000ff
        /*0568*/ 	.word	0x00000000
        /*056c*/ 	.short	0x010a
        /*056e*/ 	.byte	0x06
	.zero		1


	//   ....[71]....
        /*0570*/ 	.word	0x000036d0
        /*0574*/ 	.word	0x000000ff
        /*0578*/ 	.word	0x00000000
        /*057c*/ 	.short	0x010a
        /*057e*/ 	.byte	0x06
	.zero		1


	//   ....[72]....
        /*0580*/ 	.word	0x00003760
        /*0584*/ 	.word	0x000000ff
        /*0588*/ 	.word	0x00000000
        /*058c*/ 	.short	0x010a
        /*058e*/ 	.byte	0x06
	.zero		1


	//   ....[73]....
        /*0590*/ 	.word	0x000037f0
        /*0594*/ 	.word	0x000000ff
        /*0598*/ 	.word	0x00000000
        /*059c*/ 	.short	0x010a
        /*059e*/ 	.byte	0x07
	.zero		1


	//   ....[74]....
        /*05a0*/ 	.word	0x00003c70
        /*05a4*/ 	.word	0x00000000
        /*05a8*/ 	.word	0x000000b0
        /*05ac*/ 	.short	0x010a
        /*05ae*/ 	.byte	0xff
	.zero		1


	//   ....[75]....
        /*05b0*/ 	.word	0x00003d30
        /*05b4*/ 	.word	0x00000000
        /*05b8*/ 	.word	0x00000000
        /*05bc*/ 	.short	0x0101
        /*05be*/ 	.byte	0xff
	.zero		1


	//   ....[76]....
        /*05c0*/ 	.word	0x00004050
        /*05c4*/ 	.word	0x000000ff
        /*05c8*/ 	.word	0x000000a8
        /*05cc*/ 	.short	0x010a
        /*05ce*/ 	.byte	0x07
	.zero		1


	//   ....[77]....
        /*05d0*/ 	.word	0x00004240
        /*05d4*/ 	.word	0x000000ff
        /*05d8*/ 	.word	0x00000080
        /*05dc*/ 	.short	0x010a
        /*05de*/ 	.byte	0x07
	.zero		1


	//   ....[78]....
        /*05e0*/ 	.word	0x000043b0
        /*05e4*/ 	.word	0x000000ff
        /*05e8*/ 	.word	0x00000060
        /*05ec*/ 	.short	0x010b
        /*05ee*/ 	.byte	0x07
	.zero		1


	//   ....[79]....
        /*05f0*/ 	.word	0x000043c0
        /*05f4*/ 	.word	0x000000ff
        /*05f8*/ 	.word	0x00000000
        /*05fc*/ 	.short	0x0101
        /*05fe*/ 	.byte	0x08
	.zero		1


	//   ....[80]....
        /*0600*/ 	.word	0x000043d0
        /*0604*/ 	.word	0x000000ff
        /*0608*/ 	.word	0x00000088
        /*060c*/ 	.short	0x010a
        /*060e*/ 	.byte	0x07
	.zero		1


	//   ....[81]....
        /*0610*/ 	.word	0x00004520
        /*0614*/ 	.word	0x000000ff
        /*0618*/ 	.word	0x00000068
        /*061c*/ 	.short	0x010b
        /*061e*/ 	.byte	0x07
	.zero		1


	//   ....[82]....
        /*0620*/ 	.word	0x00004530
        /*0624*/ 	.word	0x000000ff
        /*0628*/ 	.word	0x00000000
        /*062c*/ 	.short	0x0101
        /*062e*/ 	.byte	0x08
	.zero		1


	//   ....[83]....
        /*0630*/ 	.word	0x00004540
        /*0634*/ 	.word	0x000000ff
        /*0638*/ 	.word	0x00000090
        /*063c*/ 	.short	0x010a
        /*063e*/ 	.byte	0x07
	.zero		1


	//   ....[84]....
        /*0640*/ 	.word	0x000046c0
        /*0644*/ 	.word	0x000000ff
        /*0648*/ 	.word	0x00000070
        /*064c*/ 	.short	0x010b
        /*064e*/ 	.byte	0x07
	.zero		1


	//   ....[85]....
        /*0650*/ 	.word	0x00004700
        /*0654*/ 	.word	0x000000ff
        /*0658*/ 	.word	0x00000000
        /*065c*/ 	.short	0x0101
        /*065e*/ 	.byte	0x08
	.zero		1


	//   ....[86]....
        /*0660*/ 	.word	0x00004740
        /*0664*/ 	.word	0x000000ff
        /*0668*/ 	.word	0x00000098
        /*066c*/ 	.short	0x010a
        /*066e*/ 	.byte	0x07
	.zero		1


	//   ....[87]....
        /*0670*/ 	.word	0x00004980
        /*0674*/ 	.word	0x000000ff
        /*0678*/ 	.word	0x00000078
        /*067c*/ 	.short	0x010b
        /*067e*/ 	.byte	0x07
	.zero		1


	//   ....[88]....
        /*0680*/ 	.word	0x000049a0
        /*0684*/ 	.word	0x000000ff
        /*0688*/ 	.word	0x00000000
        /*068c*/ 	.short	0x0101
        /*068e*/ 	.byte	0x0d
	.zero		1


	//   ....[89]....
        /*0690*/ 	.word	0x000049d0
        /*0694*/ 	.word	0x000000ff
        /*0698*/ 	.word	0x00000080
        /*069c*/ 	.short	0x010a
        /*069e*/ 	.byte	0x07
	.zero		1


	//   ....[90]....
        /*06a0*/ 	.word	0x000049f0
        /*06a4*/ 	.word	0x000000ff
        /*06a8*/ 	.word	0x00000088
        /*06ac*/ 	.short	0x010a
        /*06ae*/ 	.byte	0x07
	.zero		1


	//   ....[91]....
        /*06b0*/ 	.word	0x00004a10
        /*06b4*/ 	.word	0x000000ff
        /*06b8*/ 	.word	0x00000090
        /*06bc*/ 	.short	0x010a
        /*06be*/ 	.byte	0x07
	.zero		1


	//   ....[92]....
        /*06c0*/ 	.word	0x00004a50
        /*06c4*/ 	.word	0x00000000
        /*06c8*/ 	.word	0x00000098
        /*06cc*/ 	.short	0x010a
        /*06ce*/ 	.byte	0xff
	.zero		1


	//   ....[93]....
        /*06d0*/ 	.word	0x00004cc0
        /*06d4*/ 	.word	0x00000000
        /*06d8*/ 	.word	0x000000b0
        /*06dc*/ 	.short	0x010a
        /*06de*/ 	.byte	0xff
	.zero		1


	//   ....[94]....
        /*06e0*/ 	.word	0x00004d80
        /*06e4*/ 	.word	0x00000000
        /*06e8*/ 	.word	0x00000000
        /*06ec*/ 	.short	0x0101
        /*06ee*/ 	.byte	0xff
	.zero		1


	//   ....[95]....
        /*06f0*/ 	.word	0x000058d0
        /*06f4*/ 	.word	0x000000ff
        /*06f8*/ 	.word	0x00000060
        /*06fc*/ 	.short	0x010a
        /*06fe*/ 	.byte	0x04
	.zero		1


	//   ....[96]....
        /*0700*/ 	.word	0x000058f0
        /*0704*/ 	.word	0x00000003
        /*0708*/ 	.word	0x000000d0
        /*070c*/ 	.short	0x010a
        /*070e*/ 	.byte	0xff
	.zero		1


	//   ....[97]....
        /*0710*/ 	.word	0x00005a90
        /*0714*/ 	.word	0x00000002
        /*0718*/ 	.word	0x00000060
        /*071c*/ 	.short	0x010a
        /*071e*/ 	.byte	0xff
	.zero		1


	//   ....[98]....
        /*0720*/ 	.word	0x00005c20
        /*0724*/ 	.word	0x00000080
        /*0728*/ 	.word	0x000000d0
        /*072c*/ 	.short	0x010a
        /*072e*/ 	.byte	0xff
	.zero		1


	//   ....[99]....
        /*0730*/ 	.word	0x00006bb0
        /*0734*/ 	.word	0x00000011
        /*0738*/ 	.word	0x00000000
        /*073c*/ 	.short	0x0101
        /*073e*/ 	.byte	0xff
	.zero		1


	//   ....[100]....
        /*0740*/ 	.word	0x000098e0
        /*0744*/ 	.word	0x00000000
        /*0748*/ 	.word	0x00000000
        /*074c*/ 	.short	0x0101
        /*074e*/ 	.byte	0xff
	.zero		1


	//   ....[101]....
        /*0750*/ 	.word	0x00009960
        /*0754*/ 	.word	0x00000002
        /*0758*/ 	.word	0x00000060
        /*075c*/ 	.short	0x010a
        /*075e*/ 	.byte	0xff
	.zero		1


	//   ....[102]....
        /*0760*/ 	.word	0x00009bc0
        /*0764*/ 	.word	0x00000000
        /*0768*/ 	.word	0x00000000
        /*076c*/ 	.short	0x0101
        /*076e*/ 	.byte	0xff
	.zero		1


	//   ....[103]....
        /*0770*/ 	.word	0x00009be0
        /*0774*/ 	.word	0x00000002
        /*0778*/ 	.word	0x00000120
        /*077c*/ 	.short	0x010a
        /*077e*/ 	.byte	0xff
	.zero		1


	//   ....[104]....
        /*0780*/ 	.word	0x00009c40
        /*0784*/ 	.word	0x00000002
        /*0788*/ 	.word	0x00000030
        /*078c*/ 	.short	0x010a
        /*078e*/ 	.byte	0xff
	.zero		1


	//   ....[105]....
        /*0790*/ 	.word	0x00009ca0
        /*0794*/ 	.word	0x00000002
        /*0798*/ 	.word	0x00000030
        /*079c*/ 	.short	0x010a
        /*079e*/ 	.byte	0xff
	.zero		1


	//   ....[106]....
        /*07a0*/ 	.word	0x00009cf0
        /*07a4*/ 	.word	0x00000002
        /*07a8*/ 	.word	0x000000b0
        /*07ac*/ 	.short	0x010a
        /*07ae*/ 	.byte	0xff
	.zero		1


	//   ....[107]....
        /*07b0*/ 	.word	0x00009d50
        /*07b4*/ 	.word	0x00000000
        /*07b8*/ 	.word	0x00000000
        /*07bc*/ 	.short	0x010a
        /*07be*/ 	.byte	0xff
	.zero		1


	//   ....[108]....
        /*07c0*/ 	.word	0x00009db0
        /*07c4*/ 	.word	0x00000000
        /*07c8*/ 	.word	0x00000000
        /*07cc*/ 	.short	0x010a
        /*07ce*/ 	.byte	0xff
	.zero		1


	//   ....[109]....
        /*07d0*/ 	.word	0x00009e10
        /*07d4*/ 	.word	0x00000000
        /*07d8*/ 	.word	0x00000000
        /*07dc*/ 	.short	0x010a
        /*07de*/ 	.byte	0xff
	.zero		1


	//   ....[110]....
        /*07e0*/ 	.word	0x00009e70
        /*07e4*/ 	.word	0x00000000
        /*07e8*/ 	.word	0x00000000
        /*07ec*/ 	.short	0x010a
        /*07ee*/ 	.byte	0xff
	.zero		1


	//   ....[111]....
        /*07f0*/ 	.word	0x00009ed0
        /*07f4*/ 	.word	0x00000000
        /*07f8*/ 	.word	0x00000000
        /*07fc*/ 	.short	0x010a
        /*07fe*/ 	.byte	0xff
	.zero		1


	//   ....[112]....
        /*0800*/ 	.word	0x00009f20
        /*0804*/ 	.word	0x00000000
        /*0808*/ 	.word	0x00000110
        /*080c*/ 	.short	0x010a
        /*080e*/ 	.byte	0xff
	.zero		1


	//   ....[113]....
        /*0810*/ 	.word	0x00009f80
        /*0814*/ 	.word	0x00000000
        /*0818*/ 	.word	0x000000c0
        /*081c*/ 	.short	0x010a
        /*081e*/ 	.byte	0xff
	.zero		1


	//   ....[114]....
        /*0820*/ 	.word	0x00009fd0
        /*0824*/ 	.word	0x00000000
        /*0828*/ 	.word	0x000000b0
        /*082c*/ 	.short	0x010a
        /*082e*/ 	.byte	0xff
	.zero		1


	//   ....[115]....
        /*0830*/ 	.word	0x0000a030
        /*0834*/ 	.word	0x00000000
        /*0838*/ 	.word	0x000000c0
        /*083c*/ 	.short	0x010a
        /*083e*/ 	.byte	0xff
	.zero		1


	//   ....[116]....
        /*0840*/ 	.word	0x0000a080
        /*0844*/ 	.word	0x00000000
        /*0848*/ 	.word	0x000000b0
        /*084c*/ 	.short	0x010a
        /*084e*/ 	.byte	0xff
	.zero		1


	//   ....[117]....
        /*0850*/ 	.word	0x0000a0e0
        /*0854*/ 	.word	0x00000002
        /*0858*/ 	.word	0x000000f0
        /*085c*/ 	.short	0x010a
        /*085e*/ 	.byte	0xff
	.zero		1


	//   ....[118]....
        /*0860*/ 	.word	0x0000a140
        /*0864*/ 	.word	0x00000000
        /*0868*/ 	.word	0x00000000
        /*086c*/ 	.short	0x010a
        /*086e*/ 	.byte	0xff
	.zero		1


	//   ....[119]....
        /*0870*/ 	.word	0x0000a1a0
        /*0874*/ 	.word	0x00000000
        /*0878*/ 	.word	0x00000000
        /*087c*/ 	.short	0x010a
        /*087e*/ 	.byte	0xff
	.zero		1


	//   ....[120]....
        /*0880*/ 	.word	0x0000a200
        /*0884*/ 	.word	0x00000000
        /*0888*/ 	.word	0x00000000
        /*088c*/ 	.short	0x010a
        /*088e*/ 	.byte	0xff
	.zero		1


	//   ....[121]....
        /*0890*/ 	.word	0x0000a260
        /*0894*/ 	.word	0x00000000
        /*0898*/ 	.word	0x00000000
        /*089c*/ 	.short	0x010a
        /*089e*/ 	.byte	0xff
	.zero		1


	//   ....[122]....
        /*08a0*/ 	.word	0x0000a2c0
        /*08a4*/ 	.word	0x00000000
        /*08a8*/ 	.word	0x00000000
        /*08ac*/ 	.short	0x010a
        /*08ae*/ 	.byte	0xff
	.zero		1


	//   ....[123]....
        /*08b0*/ 	.word	0x0000a310
        /*08b4*/ 	.word	0x00000000
        /*08b8*/ 	.word	0x000000b0
        /*08bc*/ 	.short	0x010a
        /*08be*/ 	.byte	0xff
	.zero		1


	//   ....[124]....
        /*08c0*/ 	.word	0x0000a370
        /*08c4*/ 	.word	0x00000000
        /*08c8*/ 	.word	0x000000a8
        /*08cc*/ 	.short	0x010a
        /*08ce*/ 	.byte	0xff
	.zero		1


	//   ....[125]....
        /*08d0*/ 	.word	0x0000a3d0
        /*08d4*/ 	.word	0x00000000
        /*08d8*/ 	.word	0x00000080
        /*08dc*/ 	.short	0x010a
        /*08de*/ 	.byte	0xff
	.zero		1


	//   ....[126]....
        /*08e0*/ 	.word	0x0000a430
        /*08e4*/ 	.word	0x00000000
        /*08e8*/ 	.word	0x00000088
        /*08ec*/ 	.short	0x010a
        /*08ee*/ 	.byte	0xff
	.zero		1


	//   ....[127]....
        /*08f0*/ 	.word	0x0000a490
        /*08f4*/ 	.word	0x00000000
        /*08f8*/ 	.word	0x00000090
        /*08fc*/ 	.short	0x010a
        /*08fe*/ 	.byte	0xff
	.zero		1


	//   ....[128]....
        /*0900*/ 	.word	0x0000a4f0
        /*0904*/ 	.word	0x00000000
        /*0908*/ 	.word	0x00000098
        /*090c*/ 	.short	0x010a
        /*090e*/ 	.byte	0xff
	.zero		1


	//   ....[129]....
        /*0910*/ 	.word	0x0000a550
        /*0914*/ 	.word	0x00000000
        /*0918*/ 	.word	0x00000080
        /*091c*/ 	.short	0x010a
        /*091e*/ 	.byte	0xff
	.zero		1


	//   ....[130]....
        /*0920*/ 	.word	0x0000a5b0
        /*0924*/ 	.word	0x00000000
        /*0928*/ 	.word	0x00000088
        /*092c*/ 	.short	0x010a
        /*092e*/ 	.byte	0xff
	.zero		1


	//   ....[131]....
        /*0930*/ 	.word	0x0000a610
        /*0934*/ 	.word	0x00000000
        /*0938*/ 	.word	0x00000090
        /*093c*/ 	.short	0x010a
        /*093e*/ 	.byte	0xff
	.zero		1


	//   ....[132]....
        /*0940*/ 	.word	0x0000a660
        /*0944*/ 	.word	0x00000000
        /*0948*/ 	.word	0x000000b0
        /*094c*/ 	.short	0x010a
        /*094e*/ 	.byte	0xff
	.zero		1


	//   ....[133]....
        /*0950*/ 	.word	0x0000a6b0
        /*0954*/ 	.word	0x00000002
        /*0958*/ 	.word	0x00000060
        /*095c*/ 	.short	0x010a
        /*095e*/ 	.byte	0xff
	.zero		1


	//   ....[134]....
        /*0960*/ 	.word	0x0000a700
        /*0964*/ 	.word	0x00000080
        /*0968*/ 	.word	0x000000d0
        /*096c*/ 	.short	0x010a
        /*096e*/ 	.byte	0xff
	.zero		1


	//----- nvinfo : EIATTR_NUM_MBARRIERS
	.align		4
.L_49:
        /*0970*/ 	.byte	0x03, 0x38
        /*0972*/ 	.short	0x0026


	//----- nvinfo : EIATTR_EXIT_INSTR_OFFSETS
	.align		4
        /*0974*/ 	.byte	0x04, 0x1c
        /*0976*/ 	.short	(.L_51 - .L_50)


	//   ....[0]....
.L_50:
        /*0978*/ 	.word	0x00002600


	//   ....[1]....
        /*097c*/ 	.word	0x00002af0


	//   ....[2]....
        /*0980*/ 	.word	0x00002b50


	//   ....[3]....
        /*0984*/ 	.word	0x00003a50


	//   ....[4]....
        /*0988*/ 	.word	0x00004a80


	//   ....[5]....
        /*098c*/ 	.word	0x00004ac0


	//   ....[6]....
        /*0990*/ 	.word	0x00009aa0


	//   ....[7]....
        /*0994*/ 	.word	0x00009b20


	//   ....[8]....
        /*0998*/ 	.word	0x00009b50


	//   ....[9]....
        /*099c*/ 	.word	0x00009bd0


	//----- nvinfo : EIATTR_MAX_THREADS
	.align		4
.L_51:
        /*09a0*/ 	.byte	0x04, 0x05
        /*09a2*/ 	.short	(.L_53 - .L_52)
.L_52:
        /*09a4*/ 	.word	0x00000100
        /*09a8*/ 	.word	0x00000001
        /*09ac*/ 	.word	0x00000001


	//----- nvinfo : EIATTR_CRS_STACK_SIZE
	.align		4
.L_53:
        /*09b0*/ 	.byte	0x04, 0x1e
        /*09b2*/ 	.short	(.L_55 - .L_54)
.L_54:
        /*09b4*/ 	.word	0x00000000


	//----- nvinfo : EIATTR_CBANK_PARAM_SIZE
	.align		4
.L_55:
        /*09b8*/ 	.byte	0x03, 0x19
        /*09ba*/ 	.short	0x0800


	//----- nvinfo : EIATTR_PARAM_CBANK
	.align		4
        /*09bc*/ 	.byte	0x04, 0x0a
        /*09be*/ 	.short	(.L_57 - .L_56)
	.align		4
.L_56:
        /*09c0*/ 	.word	index@(.nv.constant0._ZN7cutlass13device_kernelINS_4gemm6kernel13GemmUniversalIN4cute5tupleIJiiiiEEENS1_10collective13CollectiveMmaINS1_35MainloopSm100TmaUmmaWarpSpecializedILi6ELi2ELi4ENS5_IJNS4_1CILi1EEESB_SB_EEEEENS5_IJNSA_ILi128EEESE_NSA_ILi64EEEEEENS_10bfloat16_tENS5_IJlSB_lEEESH_SI_NS4_8TiledMMAINS4_8MMA_AtomIJNS4_20SM100_MMA_F16BF16_SSISH_SH_fLi128ELi128ELNS4_4UMMA5MajorE0ELSN_0ELNSM_7ScaleInE0ELSO_0EEEEEENS4_6LayoutISC_NS5_IJNSA_ILi0EEESS_SS_EEEEENS5_IJNS4_10UnderscoreESV_SV_EEEEENS4_13SM90_TMA_LOADENS4_14ComposedLayoutINS4_7SwizzleILi3ELi4ELi3EEENS4_18smem_ptr_flag_bitsILi16EEENSR_INS5_IJNSA_ILi8EEESF_EEENS5_IJSF_SB_EEEEEEEvNS4_8identityESY_S18_vS19_EENS_8epilogue10collective18CollectiveEpilogueINS1B_23Sm100TmaWarpSpecializedILi4ELi2ELi32ELb1ELb0EEEJSG_NS5_IJNSR_ISE_SB_EENSR_INSA_ILi32EEESB_EEEEESH_SI_SH_SI_NS1B_6fusion15FusionCallbacksIS1F_NS1K_13LinCombEltActINS1B_6thread7SigmoidESH_fSH_fLNS_15FloatRoundStyleE2EEESG_S1J_JEEENS4_5SM1004TMEM4LOAD26SM100_TMEM_LOAD_32dp32b32xESY_NSZ_INS10_ILi2ELi4ELi3EEES13_NSR_INS5_IJS14_S1H_EEENS5_IJS1H_SB_EEEEEEENS4_39AutoVectorizingCopyWithAssumedAlignmentILi128EEENS4_14SM90_TMA_STOREES20_S22_S22_EEEvvEEEEvNT_6ParamsE)
        /*09c4*/ 	.short	0x0380
        /*09c6*/ 	.short	0x0800


	//----- nvinfo : EIATTR_SW_WAR
	.align		4
.L_57:
        /*09c8*/ 	.byte	0x04, 0x36
        /*09ca*/ 	.short	(.L_59 - .L_58)
.L_58:
        /*09cc*/ 	.word	0x00000008
.L_59:


//--------------------- .nv.callgraph             --------------------------
	.section	.nv.callgraph,"",@"SHT_CUDA_CALLGRAPH"
	.align	4
	.sectionentsize	8
	.align		4
        /*0000*/ 	.word	0x00000000
	.align		4
        /*0004*/ 	.word	0xffffffff
	.align		4
        /*0008*/ 	.word	index@(_ZN7cutlass13device_kernelINS_4gemm6kernel13GemmUniversalIN4cute5tupleIJiiiiEEENS1_10collective13CollectiveMmaINS1_35MainloopSm100TmaUmmaWarpSpecializedILi6ELi2ELi4ENS5_IJNS4_1CILi1EEESB_SB_EEEEENS5_IJNSA_ILi128EEESE_NSA_ILi64EEEEEENS_10bfloat16_tENS5_IJlSB_lEEESH_SI_NS4_8TiledMMAINS4_8MMA_AtomIJNS4_20SM100_MMA_F16BF16_SSISH_SH_fLi128ELi128ELNS4_4UMMA5MajorE0ELSN_0ELNSM_7ScaleInE0ELSO_0EEEEEENS4_6LayoutISC_NS5_IJNSA_ILi0EEESS_SS_EEEEENS5_IJNS4_10UnderscoreESV_SV_EEEEENS4_13SM90_TMA_LOADENS4_14ComposedLayoutINS4_7SwizzleILi3ELi4ELi3EEENS4_18smem_ptr_flag_bitsILi16EEENSR_INS5_IJNSA_ILi8EEESF_EEENS5_IJSF_SB_EEEEEEEvNS4_8identityESY_S18_vS19_EENS_8epilogue10collective18CollectiveEpilogueINS1B_23Sm100TmaWarpSpecializedILi4ELi2ELi32ELb1ELb0EEEJSG_NS5_IJNSR_ISE_SB_EENSR_INSA_ILi32EEESB_EEEEESH_SI_SH_SI_NS1B_6fusion15FusionCallbacksIS1F_NS1K_13LinCombEltActINS1B_6thread7SigmoidESH_fSH_fLNS_15FloatRoundStyleE2EEESG_S1J_JEEENS4_5SM1004TMEM4LOAD26SM100_TMEM_LOAD_32dp32b32xESY_NSZ_INS10_ILi2ELi4ELi3EEES13_NSR_INS5_IJS14_S1H_EEENS5_IJS1H_SB_EEEEEEENS4_39AutoVectorizingCopyWithAssumedAlignmentILi128EEENS4_14SM90_TMA_STOREES20_S22_S22_EEEvvEEEEvNT_6ParamsE)
	.align		4
        /*000c*/ 	.word	index@(__assertfail)
	.align		4
        /*0010*/ 	.word	0x00000000
	.align		4
        /*0014*/ 	.word	0xfffffffe
	.align		4
        /*0018*/ 	.word	0x00000000
	.align		4
        /*001c*/ 	.word	0xfffffffd
	.align		4
        /*0020*/ 	.word	0x00000000
	.align		4
        /*0024*/ 	.word	0xfffffffc


//--------------------- .nv.constant4             --------------------------
	.section	.nv.constant4,"a",@progbits
	.align	8
	.align		8
.nv.constant4:
        /*0000*/ 	.dword	__assertfail
	.align		8
        /*0008*/ 	.dword	__unnamed_1
	.align		8
        /*0010*/ 	.dword	__unnamed_2
	.align		8
        /*0018*/ 	.dword	_ZN39_INTERNAL_5d384e45_4_k_cu_e39845cf_29534cuda3std3__45__cpo5beginE
	.align		8
        /*0020*/ 	.dword	_ZN39_INTERNAL_5d384e45_4_k_cu_e39845cf_29534cuda3std3__45__cpo3endE
	.align		8
        /*0028*/ 	.dword	_ZN39_INTERNAL_5d384e45_4_k_cu_e39845cf_29534cuda3std3__45__cpo6cbeginE
	.align		8
        /*0030*/ 	.dword	_ZN39_INTERNAL_5d384e45_4_k_cu_e39845cf_29534cuda3std3__45__cpo4cendE
	.align		8
        /*0038*/ 	.dword	_ZN39_INTERNAL_5d384e45_4_k_cu_e39845cf_29534cuda3std3__441_GLOBAL__N__5d384e45_4_k_cu_e39845cf_29536ignoreE
	.align		8
        /*0040*/ 	.dword	_ZN39_INTERNAL_5d384e45_4_k_cu_e39845cf_29534cuda3std3__419piecewise_constructE
	.align		8
        /*0048*/ 	.dword	_ZN39_INTERNAL_5d384e45_4_k_cu_e39845cf_29534cuda3std3__48in_placeE
	.align		8
        /*0050*/ 	.dword	_ZN39_INTERNAL_5d384e45_4_k_cu_e39845cf_29534cuda3std6ranges3__45__cpo4swapE
	.align		8
        /*0058*/ 	.dword	_ZN39_INTERNAL_5d384e45_4_k_cu_e39845cf_29534cuda3std6ranges3__45__cpo9iter_moveE
	.align		8
        /*0060*/ 	.dword	_ZN39_INTERNAL_5d384e45_4_k_cu_e39845cf_29534cute7productE
	.align		8
        /*0068*/ 	.dword	_ZN39_INTERNAL_5d384e45_4_k_cu_e39845cf_29534cute1_E
	.align		8
        /*0070*/ 	.dword	$str$25
	.align		8
        /*0078*/ 	.dword	$str$26
	.align		8
        /*0080*/ 	.dword	$str$27
	.align		8
        /*0088*/ 	.dword	$str$28


//--------------------- .text._ZN7cutlass13device_kernelINS_4gemm6kernel13GemmUniversalIN4cute5tupleIJiiiiEEENS1_10collective13CollectiveMmaINS1_35MainloopSm100TmaUmmaWarpSpecializedILi6ELi2ELi4ENS5_IJNS4_1CILi1EEESB_SB_EEEEENS5_IJNSA_ILi128EEESE_NSA_ILi64EEEEEENS_10bfloat16_tENS5_IJlSB_lEEESH_SI_NS4_8TiledMMAINS4_8MMA_AtomIJNS4_20SM100_MMA_F16BF16_SSISH_SH_fLi128ELi128ELNS4_4UMMA5MajorE0ELSN_0ELNSM_7ScaleInE0ELSO_0EEEEEENS4_6LayoutISC_NS5_IJNSA_ILi0EEESS_SS_EEEEENS5_IJNS4_10UnderscoreESV_SV_EEEEENS4_13SM90_TMA_LOADENS4_14ComposedLayoutINS4_7SwizzleILi3ELi4ELi3EEENS4_18smem_ptr_flag_bitsILi16EEENSR_INS5_IJNSA_ILi8EEESF_EEENS5_IJSF_SB_EEEEEEEvNS4_8identityESY_S18_vS19_EENS_8epilogue10collective18CollectiveEpilogueINS1B_23Sm100TmaWarpSpecializedILi4ELi2ELi32ELb1ELb0EEEJSG_NS5_IJNSR_ISE_SB_EENSR_INSA_ILi32EEESB_EEEEESH_SI_SH_SI_NS1B_6fusion15FusionCallbacksIS1F_NS1K_13LinCombEltActINS1B_6thread7SigmoidESH_fSH_fLNS_15FloatRoundStyleE2EEESG_S1J_JEEENS4_5SM1004TMEM4LOAD26SM100_TMEM_LOAD_32dp32b32xESY_NSZ_INS10_ILi2ELi4ELi3EEES13_NSR_INS5_IJS14_S1H_EEENS5_IJS1H_SB_EEEEEEENS4_39AutoVectorizingCopyWithAssumedAlignmentILi128EEENS4_14SM90_TMA_STOREES20_S22_S22_EEEvvEEEEvNT_6ParamsE --------------------------
	.section	.text._ZN7cutlass13device_kernelINS_4gemm6kernel13GemmUniversalIN4cute5tupleIJiiiiEEENS1_10collective13CollectiveMmaINS1_35MainloopSm100TmaUmmaWarpSpecializedILi6ELi2ELi4ENS5_IJNS4_1CILi1EEESB_SB_EEEEENS5_IJNSA_ILi128EEESE_NSA_ILi64EEEEEENS_10bfloat16_tENS5_IJlSB_lEEESH_SI_NS4_8TiledMMAINS4_8MMA_AtomIJNS4_20SM100_MMA_F16BF16_SSISH_SH_fLi128ELi128ELNS4_4UMMA5MajorE0ELSN_0ELNSM_7ScaleInE0ELSO_0EEEEEENS4_6LayoutISC_NS5_IJNSA_ILi0EEESS_SS_EEEEENS5_IJNS4_10UnderscoreESV_SV_EEEEENS4_13SM90_TMA_LOADENS4_14ComposedLayoutINS4_7SwizzleILi3ELi4ELi3EEENS4_18smem_ptr_flag_bitsILi16EEENSR_INS5_IJNSA_ILi8EEESF_EEENS5_IJSF_SB_EEEEEEEvNS4_8identityESY_S18_vS19_EENS_8epilogue10collective18CollectiveEpilogueINS1B_23Sm100TmaWarpSpecializedILi4ELi2ELi32ELb1ELb0EEEJSG_NS5_IJNSR_ISE_SB_EENSR_INSA_ILi32EEESB_EEEEESH_SI_SH_SI_NS1B_6fusion15FusionCallbacksIS1F_NS1K_13LinCombEltActINS1B_6thread7SigmoidESH_fSH_fLNS_15FloatRoundStyleE2EEESG_S1J_JEEENS4_5SM1004TMEM4LOAD26SM100_TMEM_LOAD_32dp32b32xESY_NSZ_INS10_ILi2ELi4ELi3EEES13_NSR_INS5_IJS14_S1H_EEENS5_IJS1H_SB_EEEEEEENS4_39AutoVectorizingCopyWithAssumedAlignmentILi128EEENS4_14SM90_TMA_STOREES20_S22_S22_EEEvvEEEEvNT_6ParamsE,"ax",@progbits
	.align	128
.text._ZN7cutlass13device_kernelINS_4gemm6kernel13GemmUniversalIN4cute5tupleIJiiiiEEENS1_10collective13CollectiveMmaINS1_35MainloopSm100TmaUmmaWarpSpecializedILi6ELi2ELi4ENS5_IJNS4_1CILi1EEESB_SB_EEEEENS5_IJNSA_ILi128EEESE_NSA_ILi64EEEEEENS_10bfloat16_tENS5_IJlSB_lEEESH_SI_NS4_8TiledMMAINS4_8MMA_AtomIJNS4_20SM100_MMA_F16BF16_SSISH_SH_fLi128ELi128ELNS4_4UMMA5MajorE0ELSN_0ELNSM_7ScaleInE0ELSO_0EEEEEENS4_6LayoutISC_NS5_IJNSA_ILi0EEESS_SS_EEEEENS5_IJNS4_10UnderscoreESV_SV_EEEEENS4_13SM90_TMA_LOADENS4_14ComposedLayoutINS4_7SwizzleILi3ELi4ELi3EEENS4_18smem_ptr_flag_bitsILi16EEENSR_INS5_IJNSA_ILi8EEESF_EEENS5_IJSF_SB_EEEEEEEvNS4_8identityESY_S18_vS19_EENS_8epilogue10collective18CollectiveEpilogueINS1B_23Sm100TmaWarpSpecializedILi4ELi2ELi32ELb1ELb0EEEJSG_NS5_IJNSR_ISE_SB_EENSR_INSA_ILi32EEESB_EEEEESH_SI_SH_SI_NS1B_6fusion15FusionCallbacksIS1F_NS1K_13LinCombEltActINS1B_6thread7SigmoidESH_fSH_fLNS_15FloatRoundStyleE2EEESG_S1J_JEEENS4_5SM1004TMEM4LOAD26SM100_TMEM_LOAD_32dp32b32xESY_NSZ_INS10_ILi2ELi4ELi3EEES13_NSR_INS5_IJS14_S1H_EEENS5_IJS1H_SB_EEEEEEENS4_39AutoVectorizingCopyWithAssumedAlignmentILi128EEENS4_14SM90_TMA_STOREES20_S22_S22_EEEvvEEEEvNT_6ParamsE:
        .type           _ZN7cutlass13device_kernelINS_4gemm6kernel13GemmUniversalIN4cute5tupleIJiiiiEEENS1_10collective13CollectiveMmaINS1_35MainloopSm100TmaUmmaWarpSpecializedILi6ELi2ELi4ENS5_IJNS4_1CILi1EEESB_SB_EEEEENS5_IJNSA_ILi128EEESE_NSA_ILi64EEEEEENS_10bfloat16_tENS5_IJlSB_lEEESH_SI_NS4_8TiledMMAINS4_8MMA_AtomIJNS4_20SM100_MMA_F16BF16_SSISH_SH_fLi128ELi128ELNS4_4UMMA5MajorE0ELSN_0ELNSM_7ScaleInE0ELSO_0EEEEEENS4_6LayoutISC_NS5_IJNSA_ILi0EEESS_SS_EEEEENS5_IJNS4_10UnderscoreESV_SV_EEEEENS4_13SM90_TMA_LOADENS4_14ComposedLayoutINS4_7SwizzleILi3ELi4ELi3EEENS4_18smem_ptr_flag_bitsILi16EEENSR_INS5_IJNSA_ILi8EEESF_EEENS5_IJSF_SB_EEEEEEEvNS4_8identityESY_S18_vS19_EENS_8epilogue10collective18CollectiveEpilogueINS1B_23Sm100TmaWarpSpecializedILi4ELi2ELi32ELb1ELb0EEEJSG_NS5_IJNSR_ISE_SB_EENSR_INSA_ILi32EEESB_EEEEESH_SI_SH_SI_NS1B_6fusion15FusionCallbacksIS1F_NS1K_13LinCombEltActINS1B_6thread7SigmoidESH_fSH_fLNS_15FloatRoundStyleE2EEESG_S1J_JEEENS4_5SM1004TMEM4LOAD26SM100_TMEM_LOAD_32dp32b32xESY_NSZ_INS10_ILi2ELi4ELi3EEES13_NSR_INS5_IJS14_S1H_EEENS5_IJS1H_SB_EEEEEEENS4_39AutoVectorizingCopyWithAssumedAlignmentILi128EEENS4_14SM90_TMA_STOREES20_S22_S22_EEEvvEEEEvNT_6ParamsE,@function
        .size           _ZN7cutlass13device_kernelINS_4gemm6kernel13GemmUniversalIN4cute5tupleIJiiiiEEENS1_10collective13CollectiveMmaINS1_35MainloopSm100TmaUmmaWarpSpecializedILi6ELi2ELi4ENS5_IJNS4_1CILi1EEESB_SB_EEEEENS5_IJNSA_ILi128EEESE_NSA_ILi64EEEEEENS_10bfloat16_tENS5_IJlSB_lEEESH_SI_NS4_8TiledMMAINS4_8MMA_AtomIJNS4_20SM100_MMA_F16BF16_SSISH_SH_fLi128ELi128ELNS4_4UMMA5MajorE0ELSN_0ELNSM_7ScaleInE0ELSO_0EEEEEENS4_6LayoutISC_NS5_IJNSA_ILi0EEESS_SS_EEEEENS5_IJNS4_10UnderscoreESV_SV_EEEEENS4_13SM90_TMA_LOADENS4_14ComposedLayoutINS4_7SwizzleILi3ELi4ELi3EEENS4_18smem_ptr_flag_bitsILi16EEENSR_INS5_IJNSA_ILi8EEESF_EEENS5_IJSF_SB_EEEEEEEvNS4_8identityESY_S18_vS19_EENS_8epilogue10collective18CollectiveEpilogueINS1B_23Sm100TmaWarpSpecializedILi4ELi2ELi32ELb1ELb0EEEJSG_NS5_IJNSR_ISE_SB_EENSR_INSA_ILi32EEESB_EEEEESH_SI_SH_SI_NS1B_6fusion15FusionCallbacksIS1F_NS1K_13LinCombEltActINS1B_6thread7SigmoidESH_fSH_fLNS_15FloatRoundStyleE2EEESG_S1J_JEEENS4_5SM1004TMEM4LOAD26SM100_TMEM_LOAD_32dp32b32xESY_NSZ_INS10_ILi2ELi4ELi3EEES13_NSR_INS5_IJS14_S1H_EEENS5_IJS1H_SB_EEEEEEENS4_39AutoVectorizingCopyWithAssumedAlignmentILi128EEENS4_14SM90_TMA_STOREES20_S22_S22_EEEvvEEEEvNT_6ParamsE,(.L_x_266 - _ZN7cutlass13device_kernelINS_4gemm6kernel13GemmUniversalIN4cute5tupleIJiiiiEEENS1_10collective13CollectiveMmaINS1_35MainloopSm100TmaUmmaWarpSpecializedILi6ELi2ELi4ENS5_IJNS4_1CILi1EEESB_SB_EEEEENS5_IJNSA_ILi128EEESE_NSA_ILi64EEEEEENS_10bfloat16_tENS5_IJlSB_lEEESH_SI_NS4_8TiledMMAINS4_8MMA_AtomIJNS4_20SM100_MMA_F16BF16_SSISH_SH_fLi128ELi128ELNS4_4UMMA5MajorE0ELSN_0ELNSM_7ScaleInE0ELSO_0EEEEEENS4_6LayoutISC_NS5_IJNSA_ILi0EEESS_SS_EEEEENS5_IJNS4_10UnderscoreESV_SV_EEEEENS4_13SM90_TMA_LOADENS4_14ComposedLayoutINS4_7SwizzleILi3ELi4ELi3EEENS4_18smem_ptr_flag_bitsILi16EEENSR_INS5_IJNSA_ILi8EEESF_EEENS5_IJSF_SB_EEEEEEEvNS4_8identityESY_S18_vS19_EENS_8epilogue10collective18CollectiveEpilogueINS1B_23Sm100TmaWarpSpecializedILi4ELi2ELi32ELb1ELb0EEEJSG_NS5_IJNSR_ISE_SB_EENSR_INSA_ILi32EEESB_EEEEESH_SI_SH_SI_NS1B_6fusion15FusionCallbacksIS1F_NS1K_13LinCombEltActINS1B_6thread7SigmoidESH_fSH_fLNS_15FloatRoundStyleE2EEESG_S1J_JEEENS4_5SM1004TMEM4LOAD26SM100_TMEM_LOAD_32dp32b32xESY_NSZ_INS10_ILi2ELi4ELi3EEES13_NSR_INS5_IJS14_S1H_EEENS5_IJS1H_SB_EEEEEEENS4_39AutoVectorizingCopyWithAssumedAlignmentILi128EEENS4_14SM90_TMA_STOREES20_S22_S22_EEEvvEEEEvNT_6ParamsE)
        .other          _ZN7cutlass13device_kernelINS_4gemm6kernel13GemmUniversalIN4cute5tupleIJiiiiEEENS1_10collective13CollectiveMmaINS1_35MainloopSm100TmaUmmaWarpSpecializedILi6ELi2ELi4ENS5_IJNS4_1CILi1EEESB_SB_EEEEENS5_IJNSA_ILi128EEESE_NSA_ILi64EEEEEENS_10bfloat16_tENS5_IJlSB_lEEESH_SI_NS4_8TiledMMAINS4_8MMA_AtomIJNS4_20SM100_MMA_F16BF16_SSISH_SH_fLi128ELi128ELNS4_4UMMA5MajorE0ELSN_0ELNSM_7ScaleInE0ELSO_0EEEEEENS4_6LayoutISC_NS5_IJNSA_ILi0EEESS_SS_EEEEENS5_IJNS4_10UnderscoreESV_SV_EEEEENS4_13SM90_TMA_LOADENS4_14ComposedLayoutINS4_7SwizzleILi3ELi4ELi3EEENS4_18smem_ptr_flag_bitsILi16EEENSR_INS5_IJNSA_ILi8EEESF_EEENS5_IJSF_SB_EEEEEEEvNS4_8identityESY_S18_vS19_EENS_8epilogue10collective18CollectiveEpilogueINS1B_23Sm100TmaWarpSpecializedILi4ELi2ELi32ELb1ELb0EEEJSG_NS5_IJNSR_ISE_SB_EENSR_INSA_ILi32EEESB_EEEEESH_SI_SH_SI_NS1B_6fusion15FusionCallbacksIS1F_NS1K_13LinCombEltActINS1B_6thread7SigmoidESH_fSH_fLNS_15FloatRoundStyleE2EEESG_S1J_JEEENS4_5SM1004TMEM4LOAD26SM100_TMEM_LOAD_32dp32b32xESY_NSZ_INS10_ILi2ELi4ELi3EEES13_NSR_INS5_IJS14_S1H_EEENS5_IJS1H_SB_EEEEEEENS4_39AutoVectorizingCopyWithAssumedAlignmentILi128EEENS4_14SM90_TMA_STOREES20_S22_S22_EEEvvEEEEvNT_6ParamsE,@"STO_CUDA_ENTRY STV_DEFAULT"
_ZN7cutlass13device_kernelINS_4gemm6kernel13GemmUniversalIN4cute5tupleIJiiiiEEENS1_10collective13CollectiveMmaINS1_35MainloopSm100TmaUmmaWarpSpecializedILi6ELi2ELi4ENS5_IJNS4_1CILi1EEESB_SB_EEEEENS5_IJNSA_ILi128EEESE_NSA_ILi64EEEEEENS_10bfloat16_tENS5_IJlSB_lEEESH_SI_NS4_8TiledMMAINS4_8MMA_AtomIJNS4_20SM100_MMA_F16BF16_SSISH_SH_fLi128ELi128ELNS4_4UMMA5MajorE0ELSN_0ELNSM_7ScaleInE0ELSO_0EEEEEENS4_6LayoutISC_NS5_IJNSA_ILi0EEESS_SS_EEEEENS5_IJNS4_10UnderscoreESV_SV_EEEEENS4_13SM90_TMA_LOADENS4_14ComposedLayoutINS4_7SwizzleILi3ELi4ELi3EEENS4_18smem_ptr_flag_bitsILi16EEENSR_INS5_IJNSA_ILi8EEESF_EEENS5_IJSF_SB_EEEEEEEvNS4_8identityESY_S18_vS19_EENS_8epilogue10collective18CollectiveEpilogueINS1B_23Sm100TmaWarpSpecializedILi4ELi2ELi32ELb1ELb0EEEJSG_NS5_IJNSR_ISE_SB_EENSR_INSA_ILi32EEESB_EEEEESH_SI_SH_SI_NS1B_6fusion15FusionCallbacksIS1F_NS1K_13LinCombEltActINS1B_6thread7SigmoidESH_fSH_fLNS_15FloatRoundStyleE2EEESG_S1J_JEEENS4_5SM1004TMEM4LOAD26SM100_TMEM_LOAD_32dp32b32xESY_NSZ_INS10_ILi2ELi4ELi3EEES13_NSR_INS5_IJS14_S1H_EEENS5_IJS1H_SB_EEEEEEENS4_39AutoVectorizingCopyWithAssumedAlignmentILi128EEENS4_14SM90_TMA_STOREES20_S22_S22_EEEvvEEEEvNT_6ParamsE:
[----:B------:R-:W1:Y:S01]  /*0000*/  LDC R1, c[0x0][0x37c] ;  /* 0x0000df00ff017b82 */ /* 0x000e620000000800 */
[----:B------:R-:W2:Y:S01]  /*0010*/  S2R R121, SR_TID.X ;  /* 0x0000000000797919 */ /* 0x000ea20000002100 */
[----:B------:R-:W3:Y:S01]  /*0020*/  LDCU.64 UR6, c[0x0][0x890] ;  /* 0x00011200ff0677ac */ /* 0x000ee20008000a00 */
[----:B------:R-:W-:Y:S02]  /*0030*/  PRMT R101, RZ, 0x7610, R101 ;  /* 0x00007610ff657816 */ /* 0x000fe40000000065 */
[----:B------:R-:W-:Y:S01]  /*0040*/  ELECT P5, URZ, PT ;  /* 0x0000000000ff782f */ /* 0x000fe200038a0000 */
[----:B------:R-:W4:Y:S01]  /*0050*/  LDCU.64 UR38, c[0x0][0x358] ;  /* 0x00006b00ff2677ac */ /* 0x000f220008000a00 */
[----:B---3--:R-:W-:-:S04]  /*0060*/  UISETP.NE.U32.AND UP2, UPT, UR6, URZ, UPT ;  /* 0x000000ff0600728c */ /* 0x008fc8000bf45070 */
[----:B------:R-:W-:Y:S01]  /*0070*/  UISETP.NE.AND.EX UP2, UPT, UR7, URZ, UPT, UP2 ;  /* 0x000000ff0700728c */ /* 0x000fe2000bf45320 */
[----:B--2---:R-:W-:-:S05]  /*0080*/  SHF.R.U32.HI R124, RZ, 0x5, R121 ;  /* 0x00000005ff7c7819 */ /* 0x004fca0000011679 */
[----:B------:R-:W2:Y:S02]  /*0090*/  SHFL.IDX PT, R0, R124, RZ, 0x1f ;  /* 0x00001fff7c007589 */ /* 0x000ea400000e0000 */
[----:B--2---:R-:W-:Y:S01]  /*00a0*/  R2UR UR8, R0 ;  /* 0x00000000000872ca */ /* 0x004fe200000e0000 */
[----:B-1--4-:R-:W-:Y:S05]  /*00b0*/  BRA.U UP2, `(.L_x_0) ;  /* 0x00000001022c7547 */ /* 0x012fea000b800000 */
[----:B------:R-:W1:Y:S02]  /*00c0*/  LDCU.64 UR4, c[0x0][0x888] ;  /* 0x00011100ff0477ac */ /* 0x000e640008000a00 */
[----:B-1----:R-:W-:-:S04]  /*00d0*/  UISETP.NE.U32.AND UP0, UPT, UR4, URZ, UPT ;  /* 0x000000ff0400728c */ /* 0x002fc8000bf05070 */
[----:B------:R-:W-:-:S09]  /*00e0*/  UISETP.NE.AND.EX UP0, UPT, UR5, URZ, UPT, UP0 ;  /* 0x000000ff0500728c */ /* 0x000fd2000bf05300 */
[----:B------:R-:W-:Y:S05]  /*00f0*/  BRA.U !UP0, `(.L_x_1) ;  /* 0x0000000108107547 */ /* 0x000fea000b800000 */
[----:B------:R-:W1:Y:S02]  /*0100*/  LDC.64 R2, c[0x0][0x888] ;  /* 0x00022200ff027b82 */ /* 0x000e640000000a00 */
[----:B-1----:R1:W5:Y:S01]  /*0110*/  LDG.E R63, desc[UR38][R2.64] ;  /* 0x00000026023f7981 */ /* 0x002362000c1e1900 */
[----:B------:R-:W-:Y:S01]  /*0120*/  HFMA2 R101, -RZ, RZ, 0, 5.9604644775390625e-08 ;  /* 0x00000001ff657431 */ /* 0x000fe200000001ff */
[----:B------:R-:W-:Y:S05]  /*0130*/  BRA `(.L_x_0) ;  /* 0x00000000000c7947 */ /* 0x000fea0003800000 */
.L_x_1:
[----:B------:R-:W1:Y:S01]  /*0140*/  LDCU UR4, c[0x0][0x880] ;  /* 0x00011000ff0477ac */ /* 0x000e620008000800 */
[----:B------:R-:W-:Y:S01]  /*0150*/  HFMA2 R101, -RZ, RZ, 0, 5.9604644775390625e-08 ;  /* 0x00000001ff657431 */ /* 0x000fe200000001ff */
[----:B-1----:R-:W-:-:S07]  /*0160*/  MOV R63, UR4 ;  /* 0x00000004003f7c02 */ /* 0x002fce0008000f00 */
.L_x_0:
[----:B------:R-:W2:Y:S02]  /*0170*/  LDCU.64 UR4, c[0x0][0x8b0] ;  /* 0x00011600ff0477ac */ /* 0x000ea40008000a00 */
[----:B--2---:R-:W-:-:S04]  /*0180*/  UISETP.NE.U32.AND UP0, UPT, UR4, URZ, UPT ;  /* 0x000000ff0400728c */ /* 0x004fc8000bf05070 */
[----:B------:R-:W-:-:S09]  /*0190*/  UISETP.NE.AND.EX UP0, UPT, UR5, URZ, UPT, UP0 ;  /* 0x000000ff0500728c */ /* 0x000fd2000bf05300 */
[----:B------:R-:W-:Y:S05]  /*01a0*/  BRA.U UP0, `(.L_x_2) ;  /* 0x0000000100247547 */ /* 0x000fea000b800000 */
[----:B------:R-:W2:Y:S02]  /*01b0*/  LDCU.64 UR4, c[0x0][0x8a8] ;  /* 0x00011500ff0477ac */ /* 0x000ea40008000a00 */
[----:B--2---:R-:W-:-:S04]  /*01c0*/  UISETP.NE.U32.AND UP0, UPT, UR4, URZ, UPT ;  /* 0x000000ff0400728c */ /* 0x004fc8000bf05070 */
[----:B------:R-:W-:-:S09]  /*01d0*/  UISETP.NE.AND.EX UP0, UPT, UR5, URZ, UPT, UP0 ;  /* 0x000000ff0500728c */ /* 0x000fd2000bf05300 */
[----:B------:R-:W-:Y:S05]  /*01e0*/  BRA.U !UP0, `(.L_x_3) ;  /* 0x00000001080c7547 */ /* 0x000fea000b800000 */
[----:B------:R-:W2:Y:S02]  /*01f0*/  LDC.64 R42, c[0x0][0x8a8] ;  /* 0x00022a00ff2a7b82 */ /* 0x000ea40000000a00 */
[----:B--2---:R2:W5:Y:S01]  /*0200*/  LDG.E R42, desc[UR38][R42.64] ;  /* 0x000000262a2a7981 */ /* 0x004562000c1e1900 */
[----:B------:R-:W-:Y:S05]  /*0210*/  BRA `(.L_x_2) ;  /* 0x0000000000087947 */ /* 0x000fea0003800000 */
.L_x_3:
[----:B------:R-:W2:Y:S02]  /*0220*/  LDCU UR4, c[0x0][0x8a0] ;  /* 0x00011400ff0477ac */ /* 0x000ea40008000800 */
[----:B--2---:R-:W-:Y:S02]  /*0230*/  MOV R42, UR4 ;  /* 0x00000004002a7c02 */ /* 0x004fe40008000f00 */
.L_x_2:
[----:B------:R-:W-:Y:S01]  /*0240*/  IMAD.U32 R0, RZ, RZ, UR8 ;  /* 0x00000008ff007e24 */ /* 0x000fe2000f8e00ff */
[----:B------:R-:W-:Y:S04]  /*0250*/  BSSY.RECONVERGENT B0, `(.L_x_4) ;  /* 0x000000c000007945 */ /* 0x000fe80003800200 */
[C---:B------:R-:W-:Y:S02]  /*0260*/  ISETP.NE.OR P1, PT, R0.reuse, 0x1, !P5 ;  /* 0x000000010000780c */ /* 0x040fe40006f25670 */
[----:B------:R-:W-:-:S11]  /*0270*/  ISETP.NE.OR P0, PT, R0, 0x3, !P5 ;  /* 0x000000030000780c */ /* 0x000fd60006f05670 */
[----:B------:R-:W-:Y:S05]  /*0280*/  @P1 BRA `(.L_x_5) ;  /* 0x0000000000201947 */ /* 0x000fea0003800000 */
[----:B------:R-:W3:Y:S02]  /*0290*/  LDCU.64 UR4, c[0x0][0x348] ;  /* 0x00006900ff0477ac */ /* 0x000ee40008000a00 */
[----:B---3--:R-:W-:Y:S02]  /*02a0*/  UIADD3 UR10, UP1, UPT, UR4, 0x80, URZ ;  /* 0x00000080040a7890 */ /* 0x008fe4000ff3e0ff */
[----:B------:R-:W-:Y:S02]  /*02b0*/  UIADD3 UR4, UP0, UPT, UR4, 0x180, URZ ;  /* 0x0000018004047890 */ /* 0x000fe4000ff1e0ff */
[----:B------:R-:W-:Y:S02]  /*02c0*/  UIADD3.X UR11, UPT, UPT, URZ, UR5, URZ, UP1, !UPT ;  /* 0x00000005ff0b7290 */ /* 0x000fe40008ffe4ff */
[----:B------:R-:W-:-:S07]  /*02d0*/  UIADD3.X UR5, UPT, UPT, URZ, UR5, URZ, UP0, !UPT ;  /* 0x00000005ff057290 */ /* 0x000fce00087fe4ff */
[----:B------:R3:W-:Y:S02]  /*02e0*/  UTMACCTL.PF [UR10] ;  /* 0x000000000a0079b9 */ /* 0x0007e40008040000 */
[----:B------:R3:W-:Y:S02]  /*02f0*/  UTMACCTL.PF [UR4] ;  /* 0x00000000040079b9 */ /* 0x0007e40008040000 */
[----:B---3--:R-:W-:Y:S01]  /*0300*/  NOP ;  /* 0x0000000000007918 */ /* 0x008fe20000000000 */
.L_x_5:
[----:B------:R-:W-:Y:S05]  /*0310*/  BSYNC.RECONVERGENT B0 ;  /* 0x0000000000007941 */ /* 0x000fea0003800200 */
.L_x_4:
[----:B------:R-:W-:Y:S04]  /*0320*/  BSSY.RECONVERGENT B0, `(.L_x_6) ;  /* 0x000000a000007945 */ /* 0x000fe80003800200 */
        /* <DEDUP_REMOVED lines=9> */
.L_x_7:
[----:B------:R-:W-:Y:S05]  /*03c0*/  BSYNC.RECONVERGENT B0 ;  /* 0x0000000000007941 */ /* 0x000fea0003800200 */
.L_x_6:
[----:B------:R-:W3:Y:S01]  /*03d0*/  LDCU.64 UR4, c[0x0][0x888] ;  /* 0x00011100ff0477ac */ /* 0x000ee20008000a00 */
[----:B------:R-:W-:Y:S02]  /*03e0*/  UISETP.EQ.U32.AND UP0, UPT, UR6, URZ, UPT ;  /* 0x000000ff0600728c */ /* 0x000fe4000bf02070 */
[----:B------:R-:W-:Y:S02]  /*03f0*/  UPLOP3.LUT UP3, UPT, UPT, UPT, UPT, 0x40, 0x4 ;  /* 0x000000000004789c */ /* 0x000fe40003f6e870 */
[----:B---3--:R-:W-:-:S04]  /*0400*/  UISETP.NE.U32.AND UP1, UPT, UR4, URZ, UPT ;  /* 0x000000ff0400728c */ /* 0x008fc8000bf25070 */
[----:B------:R-:W-:-:S04]  /*0410*/  UISETP.NE.AND.EX UP1, UPT, UR5, URZ, UPT, UP1 ;  /* 0x000000ff0500728c */ /* 0x000fc8000bf25310 */
[----:B------:R-:W-:-:S04]  /*0420*/  UISETP.EQ.OR.EX UP4, UPT, UR7, URZ, !UP1, UP0 ;  /* 0x000000ff0700728c */ /* 0x000fc8000cf82700 */
[----:B------:R-:W-:-:S05]  /*0430*/  UP2UR UR45, UPR, URZ, 0x10 ;  /* 0x00000010ff2d7883 */ /* 0x000fca0008000000 */
[----:B------:R-:W-:Y:S07]  /*0440*/  BRA.U !UP4, `(.L_x_8) ;  /* 0x000000010c147547 */ /* 0x000fee000b800000 */
[----:B------:R-:W-:Y:S01]  /*0450*/  PLOP3.LUT P1, PT, PT, PT, UP2, 0x80, 0x8 ;  /* 0x000000000008781c */ /* 0x000fe20003f2f028 */
[----:B------:R-:W-:-:S12]  /*0460*/  UPLOP3.LUT UP3, UPT, UPT, UPT, UP1, 0x40, 0x4 ;  /* 0x000000000004789c */ /* 0x000fd80003f6e810 */
[----:B-----5:R-:W-:-:S13]  /*0470*/  @!P1 FSETP.EQ.AND P0, PT, R63, RZ, PT ;  /* 0x000000ff3f00920b */ /* 0x020fda0003f02000 */
[----:B------:R-:W-:Y:S01]  /*0480*/  @!P1 VOTEU.ANY UP0, P0 ;  /* 0x0000000000ff9886 */ /* 0x000fe20000000100 */
[----:B------:R-:W-:-:S11]  /*0490*/  @!UP2 UPLOP3.LUT UP3, UPT, UPT, UPT, UP0, 0x80, 0x8 ;  /* 0x000000000008a89c */ /* 0x000fd60003f6f000 */
.L_x_8:
[----:B-1----:R-:W1:Y:S01]  /*04a0*/  SHFL.IDX PT, R2, R124, RZ, 0x1f ;  /* 0x00001fff7c027589 */ /* 0x002e6200000e0000 */
[----:B------:R-:W-:-:S04]  /*04b0*/  UISETP.NE.AND UP0, UPT, UR8, 0x2, UPT ;  /* 0x000000020800788c */ /* 0x000fc8000bf05270 */
[----:B------:R-:W-:Y:S01]  /*04c0*/  USEL UR6, URZ, 0x1, UP0 ;  /* 0x00000001ff067887 */ /* 0x000fe20008000000 */
[----:B-1----:R-:W-:-:S13]  /*04d0*/  ISETP.NE.AND P0, PT, R2, RZ, PT ;  /* 0x000000ff0200720c */ /* 0x002fda0003f05270 */
[----:B------:R-:W-:Y:S05]  /*04e0*/  @P0 BRA `(.L_x_9) ;  /* 0x0000000000580947 */ /* 0x000fea0003800000 */
[----:B------:R-:W1:Y:S01]  /*04f0*/  S2UR UR5, SR_CgaCtaId ;  /* 0x00000000000579c3 */ /* 0x000e620000008800 */
[----:B------:R-:W-:Y:S01]  /*0500*/  UMOV UR7, 0x400 ;  /* 0x0000040000077882 */ /* 0x000fe20000000000 */
[----:B------:R-:W-:Y:S01]  /*0510*/  UMOV UR4, 0x1 ;  /* 0x0000000100047882 */ /* 0x000fe20000000000 */
[----:B------:R-:W-:Y:S01]  /*0520*/  ELECT P0, URZ, PT ;  /* 0x0000000000ff782f */ /* 0x000fe20003800000 */
[----:B------:R-:W-:-:S04]  /*0530*/  UIADD3 UR10, UPT, UPT, -UR4, 0x100000, URZ ;  /* 0x00100000040a7890 */ /* 0x000fc8000fffe1ff */
[----:B------:R-:W-:Y:S02]  /*0540*/  USHF.L.U32 UR11, UR10, 0xb, URZ ;  /* 0x0000000b0a0b7899 */ /* 0x000fe400080006ff */
[----:B------:R-:W-:Y:S02]  /*0550*/  USHF.L.U32 UR10, UR10, 0x1, URZ ;  /* 0x000000010a0a7899 */ /* 0x000fe400080006ff */
[----:B-1----:R-:W-:Y:S01]  /*0560*/  ULEA UR5, UR5, UR7, 0x18 ;  /* 0x0000000705057291 */ /* 0x002fe2000f8ec0ff */
[----:B------:R-:W1:Y:S11]  /*0570*/  FENCE.VIEW.ASYNC.S ;  /* 0x00000000000073c6 */ /* 0x000e760000000000 */
[----:B-1----:R1:W3:Y:S01]  /*0580*/  SYNCS.EXCH.64 URZ, [UR5], UR10 ;  /* 0x0000000a05ff75b2 */ /* 0x0022e20008000100 */
[----:B------:R1:W4:Y:S01]  /*0590*/  SYNCS.EXCH.64 URZ, [UR5+0x30], UR10 ;  /* 0x0000300a05ff75b2 */ /* 0x0003220008000100 */
[----:B------:R1:W1:Y:S01]  /*05a0*/  SYNCS.EXCH.64 URZ, [UR5+0x8], UR10 ;  /* 0x0000080a05ff75b2 */ /* 0x0002620008000100 */
        /* <DEDUP_REMOVED lines=9> */
[----:B------:R-:W-:Y:S01]  /*0640*/  NOP ;  /* 0x0000000000007918 */ /* 0x000fe20000000000 */
.L_x_9:
[----:B------:R-:W2:Y:S01]  /*0650*/  SHFL.IDX PT, R2, R124, RZ, 0x1f ;  /* 0x00001fff7c027589 */ /* 0x000ea200000e0000 */
[----:B------:R-:W-:Y:S01]  /*0660*/  NOP ;  /* 0x0000000000007918 */ /* 0x000fe20000000000 */
[----:B--2---:R-:W-:-:S13]  /*0670*/  ISETP.NE.AND P0, PT, R2, 0x1, PT ;  /* 0x000000010200780c */ /* 0x004fda0003f05270 */
[----:B------:R-:W-:Y:S05]  /*0680*/  @P0 BRA `(.L_x_10) ;  /* 0x0000000000580947 */ /* 0x000fea0003800000 */
[----:B------:R-:W2:Y:S01]  /*0690*/  S2UR UR7, SR_CgaCtaId ;  /* 0x00000000000779c3 */ /* 0x000ea20000008800 */
[----:B------:R-:W-:Y:S01]  /*06a0*/  UMOV UR9, 0x400 ;  /* 0x0000040000097882 */ /* 0x000fe20000000000 */
[----:B-1----:R-:W-:Y:S01]  /*06b0*/  UMOV UR5, 0x20 ;  /* 0x0000002000057882 */ /* 0x002fe20000000000 */
[----:B------:R-:W-:Y:S01]  /*06c0*/  UMOV UR4, 0x80 ;  /* 0x0000008000047882 */ /* 0x000fe20000000000 */
[----:B------:R-:W-:-:S04]  /*06d0*/  UIADD3 UR10, UPT, UPT, -UR5, 0x100000, URZ ;  /* 0x00100000050a7890 */ /* 0x000fc8000fffe1ff */
[----:B------:R-:W-:Y:S02]  /*06e0*/  USHF.L.U32 UR11, UR10, 0xb, URZ ;  /* 0x0000000b0a0b7899 */ /* 0x000fe400080006ff */
[----:B------:R-:W-:Y:S02]  /*06f0*/  USHF.L.U32 UR10, UR10, 0x1, URZ ;  /* 0x000000010a0a7899 */ /* 0x000fe400080006ff */
[----:B------:R-:W-:-:S04]  /*0700*/  UIADD3 UR4, UPT, UPT, -UR4, 0x100000, URZ ;  /* 0x0010000004047890 */ /* 0x000fc8000fffe1ff */
[----:B------:R-:W-:Y:S02]  /*0710*/  USHF.L.U32 UR5, UR4, 0xb, URZ ;  /* 0x0000000b04057899 */ /* 0x000fe400080006ff */
[----:B------:R-:W-:Y:S01]  /*0720*/  USHF.L.U32 UR4, UR4, 0x1, URZ ;  /* 0x0000000104047899 */ /* 0x000fe200080006ff */
[----:B------:R-:W-:Y:S01]  /*0730*/  ELECT P0, URZ, PT ;  /* 0x0000000000ff782f */ /* 0x000fe20003800000 */
[----:B--2---:R-:W-:Y:S01]  /*0740*/  ULEA UR7, UR7, UR9, 0x18 ;  /* 0x0000000907077291 */ /* 0x004fe2000f8ec0ff */
[----:B------:R-:W1:Y:S11]  /*0750*/  FENCE.VIEW.ASYNC.S ;  /* 0x00000000000073c6 */ /* 0x000e760000000000 */
[----:B-1----:R2:W1:Y:S01]  /*0760*/  SYNCS.EXCH.64 URZ, [UR7+0x60], UR10 ;  /* 0x0000600a07ff75b2 */ /* 0x0024620008000100 */
[----:B------:R2:W1:Y:S01]  /*0770*/  SYNCS.EXCH.64 URZ, [UR7+0x80], UR4 ;  /* 0x0000800407ff75b2 */ /* 0x0004620008000100 */
[----:B------:R2:W1:Y:S01]  /*0780*/  SYNCS.EXCH.64 URZ, [UR7+0x68], UR10 ;  /* 0x0000680a07ff75b2 */ /* 0x0004620008000100 */
[----:B------:R2:W1:Y:S01]  /*0790*/  SYNCS.EXCH.64 URZ, [UR7+0x88], UR4 ;  /* 0x0000880407ff75b2 */ /* 0x0004620008000100 */
[----:B------:R2:W1:Y:S01]  /*07a0*/  SYNCS.EXCH.64 URZ, [UR7+0x70], UR10 ;  /* 0x0000700a07ff75b2 */ /* 0x0004620008000100 */
[----:B------:R2:W1:Y:S01]  /*07b0*/  SYNCS.EXCH.64 URZ, [UR7+0x90], UR4 ;  /* 0x0000900407ff75b2 */ /* 0x0004620008000100 */
[----:B------:R2:W1:Y:S01]  /*07c0*/  SYNCS.EXCH.64 URZ, [UR7+0x78], UR10 ;  /* 0x0000780a07ff75b2 */ /* 0x0004620008000100 */
[----:B------:R2:W1:Y:S02]  /*07d0*/  SYNCS.EXCH.64 URZ, [UR7+0x98], UR4 ;  /* 0x0000980407ff75b2 */ /* 0x0004640008000100 */
[----:B--2---:R-:W-:Y:S01]  /*07e0*/  NOP ;  /* 0x0000000000007918 */ /* 0x004fe20000000000 */
.L_x_10:
[----:B------:R-:W2:Y:S01]  /*07f0*/  SHFL.IDX PT, R2, R124, RZ, 0x1f ;  /* 0x00001fff7c027589 */ /* 0x000ea200000e0000 */
[----:B------:R-:W-:Y:S01]  /*0800*/  NOP ;  /* 0x0000000000007918 */ /* 0x000fe20000000000 */
[----:B--2---:R-:W-:-:S13]  /*0810*/  ISETP.NE.AND P0, PT, R2, 0x3, PT ;  /* 0x000000030200780c */ /* 0x004fda0003f05270 */
[----:B------:R-:W-:Y:S05]  /*0820*/  @P0 BRA `(.L_x_11) ;  /* 0x0000000000300947 */ /* 0x000fea0003800000 */
[----:B-1----:R-:W1:Y:S01]  /*0830*/  S2UR UR5, SR_CgaCtaId ;  /* 0x00000000000579c3 */ /* 0x002e620000008800 */
        /* <DEDUP_REMOVED lines=8> */
[----:B-1----:R2:W1:Y:S01]  /*08c0*/  SYNCS.EXCH.64 URZ, [UR5+0xa0], UR10 ;  /* 0x0000a00a05ff75b2 */ /* 0x0024620008000100 */
[----:B------:R2:W1:Y:S02]  /*08d0*/  SYNCS.EXCH.64 URZ, [UR5+0xa8], UR10 ;  /* 0x0000a80a05ff75b2 */ /* 0x0004640008000100 */
[----:B--2---:R-:W-:Y:S01]  /*08e0*/  NOP ;  /* 0x0000000000007918 */ /* 0x004fe20000000000 */
.L_x_11:
[----:B------:R-:W2:Y:S01]  /*08f0*/  SHFL.IDX PT, R2, R124, RZ, 0x1f ;  /* 0x00001fff7c027589 */ /* 0x000ea200000e0000 */
[----:B------:R-:W-:Y:S01]  /*0900*/  NOP ;  /* 0x0000000000007918 */ /* 0x000fe20000000000 */
[----:B--2---:R-:W-:-:S13]  /*0910*/  ISETP.NE.AND P0, PT, R2, 0x4, PT ;  /* 0x000000040200780c */ /* 0x004fda0003f05270 */
[----:B------:R-:W-:Y:S05]  /*0920*/  @P0 BRA `(.L_x_12) ;  /* 0x00000000004c0947 */ /* 0x000fea0003800000 */
[----:B-1----:R-:W1:Y:S01]  /*0930*/  S2UR UR5, SR_CgaCtaId ;  /* 0x00000000000579c3 */ /* 0x002e620000008800 */
[----:B------:R-:W-:Y:S01]  /*0940*/  UMOV UR9, 0xe0 ;  /* 0x000000e000097882 */ /* 0x000fe20000000000 */
[----:B------:R-:W-:Y:S01]  /*0950*/  UMOV UR7, 0x400 ;  /* 0x0000040000077882 */ /* 0x000fe20000000000 */
[----:B------:R-:W-:Y:S01]  /*0960*/  USEL UR9, UR9, 0x100, UP3 ;  /* 0x0000010009097887 */ /* 0x000fe20009800000 */
[----:B------:R-:W-:Y:S01]  /*0970*/  UMOV UR4, 0x1 ;  /* 0x0000000100047882 */ /* 0x000fe20000000000 */
[----:B------:R-:W-:Y:S01]  /*0980*/  ELECT P0, URZ, PT ;  /* 0x0000000000ff782f */ /* 0x000fe20003800000 */
[----:B------:R-:W-:-:S04]  /*0990*/  UIADD3 UR10, UPT, UPT, -UR4, 0x100000, URZ ;  /* 0x00100000040a7890 */ /* 0x000fc8000fffe1ff */
[----:B------:R-:W-:Y:S02]  /*09a0*/  USHF.L.U32 UR11, UR10, 0xb, URZ ;  /* 0x0000000b0a0b7899 */ /* 0x000fe400080006ff */
[----:B------:R-:W-:Y:S02]  /*09b0*/  USHF.L.U32 UR10, UR10, 0x1, URZ ;  /* 0x000000010a0a7899 */ /* 0x000fe400080006ff */
[----:B------:R-:W-:-:S04]  /*09c0*/  UIADD3 UR12, UPT, UPT, -UR9, 0x100000, URZ ;  /* 0x00100000090c7890 */ /* 0x000fc8000fffe1ff */
[----:B------:R-:W-:Y:S02]  /*09d0*/  USHF.L.U32 UR13, UR12, 0xb, URZ ;  /* 0x0000000b0c0d7899 */ /* 0x000fe400080006ff */
[----:B------:R-:W-:Y:S02]  /*09e0*/  USHF.L.U32 UR12, UR12, 0x1, URZ ;  /* 0x000000010c0c7899 */ /* 0x000fe400080006ff */
[----:B-1----:R-:W-:Y:S01]  /*09f0*/  ULEA UR5, UR5, UR7, 0x18 ;  /* 0x0000000705057291 */ /* 0x002fe2000f8ec0ff */
[----:B------:R-:W1:Y:S11]  /*0a00*/  FENCE.VIEW.ASYNC.S ;  /* 0x00000000000073c6 */ /* 0x000e760000000000 */
[----:B-1----:R2:W1:Y:S01]  /*0a10*/  SYNCS.EXCH.64 URZ, [UR5+0xb0], UR10 ;  /* 0x0000b00a05ff75b2 */ /* 0x0024620008000100 */
[----:B------:R2:W1:Y:S01]  /*0a20*/  SYNCS.EXCH.64 URZ, [UR5+0xc0], UR12 ;  /* 0x0000c00c05ff75b2 */ /* 0x0004620008000100 */
[----:B------:R2:W1:Y:S01]  /*0a30*/  SYNCS.EXCH.64 URZ, [UR5+0xb8], UR10 ;  /* 0x0000b80a05ff75b2 */ /* 0x0004620008000100 */
[----:B------:R2:W1:Y:S02]  /*0a40*/  SYNCS.EXCH.64 URZ, [UR5+0xc8], UR12 ;  /* 0x0000c80c05ff75b2 */ /* 0x0004640008000100 */
[----:B--2---:R-:W-:Y:S01]  /*0a50*/  NOP ;  /* 0x0000000000007918 */ /* 0x004fe20000000000 */
.L_x_12:
        /* <DEDUP_REMOVED lines=26> */
.L_x_13:
        /* <DEDUP_REMOVED lines=18> */
.L_x_14:
[----:B-1----:R-:W1:Y:S01]  /*0d20*/  S2UR UR5, SR_CTAID.X ;  /* 0x00000000000579c3 */ /* 0x002e620000002500 */
[----:B------:R-:W-:-:S05]  /*0d30*/  CS2R.32 R100, SR_CgaSize ;  /* 0x0000000000647805 */ /* 0x000fca0000008a00 */
[----:B------:R-:W-:-:S05]  /*0d40*/  IMAD R100, R100, -0xa0, RZ ;  /* 0xffffff6064647824 */ /* 0x000fca00078e02ff */
[----:B------:R-:W-:-:S14]  /*0d50*/  R2UR UR9, R100 ;  /* 0x00000000640972ca */ /* 0x000fdc00000e0000 */
[----:B------:R-:W2:Y:S01]  /*0d60*/  LDCU UR9, c[0x0][UR9+0x2b0] ;  /* 0x00005600090977ac */ /* 0x000ea20008000800 */
[----:B------:R-:W-:Y:S01]  /*0d70*/  NOP ;  /* 0x0000000000007918 */ /* 0x000fe20000000000 */
[----:B------:R-:W-:-:S05]  /*0d80*/  CS2R.32 R100, SR_CgaSize ;  /* 0x0000000000647805 */ /* 0x000fca0000008a00 */
[----:B------:R-:W-:-:S05]  /*0d90*/  IMAD R100, R100, -0xa0, RZ ;  /* 0xffffff6064647824 */ /* 0x000fca00078e02ff */
[----:B------:R-:W-:-:S14]  /*0da0*/  R2UR UR7, R100 ;  /* 0x00000000640772ca */ /* 0x000fdc00000e0000 */
[----:B------:R-:W3:Y:S01]  /*0db0*/  LDCU UR7, c[0x0][UR7+0x2b4] ;  /* 0x00005680070777ac */ /* 0x000ee20008000800 */
[----:B------:R-:W4:Y:S08]  /*0dc0*/  S2UR UR4, SR_CTAID.Y ;  /* 0x00000000000479c3 */ /* 0x000f300000002600 */
[----:B------:R-:W3:Y:S01]  /*0dd0*/  LDC R10, c[0x0][0xb24] ;  /* 0x0002c900ff0a7b82 */ /* 0x000ee20000000800 */
[----:B-1----:R-:W-:-:S02]  /*0de0*/  I2FP.F32.U32 R100, UR5 ;  /* 0x0000000500647c45 */ /* 0x002fc40008201000 */
[----:B------:R-:W-:-:S05]  /*0df0*/  CS2R.32 R3, SR_CgaSize ;  /* 0x0000000000037805 */ /* 0x000fca0000008a00 */
[----:B------:R-:W-:-:S06]  /*0e00*/  IMAD R3, R3, -0xa0, RZ ;  /* 0xffffff6003037824 */ /* 0x000fcc00078e02ff */
[----:B------:R-:W1:Y:S01]  /*0e10*/  LDC R3, c[0x0][R3+0x2a0] ;  /* 0x0000a80003037b82 */ /* 0x000e620000000800 */
[----:B------:R-:W-:Y:S01]  /*0e20*/  MOV R22, UR5 ;  /* 0x0000000500167c02 */ /* 0x000fe20008000f00 */
[----:B--2---:R-:W-:Y:S01]  /*0e30*/  FMUL R100, R100, UR9 ;  /* 0x0000000964647c20 */ /* 0x004fe20008400000 */
[----:B----4-:R-:W-:Y:S02]  /*0e40*/  I2FP.F32.U32 R83, UR4 ;  /* 0x0000000400537c45 */ /* 0x010fe40008201000 */
[----:B------:R-:W-:-:S05]  /*0e50*/  CS2R.32 R2, SR_CgaSize ;  /* 0x0000000000027805 */ /* 0x000fca0000008a00 */
[----:B------:R-:W-:-:S06]  /*0e60*/  IMAD R2, R2, -0xa0, RZ ;  /* 0xffffff6002027824 */ /* 0x000fcc00078e02ff */
[----:B------:R-:W2:Y:S01]  /*0e70*/  LDC R2, c[0x0][R2+0x2a4] ;  /* 0x0000a90002027b82 */ /* 0x000ea20000000800 */
[----:B------:R-:W-:Y:S01]  /*0e80*/  MOV R23, UR4 ;  /* 0x0000000400177c02 */ /* 0x000fe20008000f00 */
[----:B------:R-:W4:Y:S01]  /*0e90*/  F2I.U32.TRUNC.NTZ R100, R100 ;  /* 0x0000006400647305 */ /* 0x000f22000020f000 */
[----:B---3--:R-:W-:-:S05]  /*0ea0*/  FMUL R83, R83, UR7 ;  /* 0x0000000753537c20 */ /* 0x008fca0008400000 */
[----:B------:R-:W-:Y:S01]  /*0eb0*/  BAR.SYNC.DEFER_BLOCKING 0x0 ;  /* 0x0000000000007b1d */ /* 0x000fe20000010000 */
[----:B------:R-:W-:-:S05]  /*0ec0*/  ISETP.GE.AND P0, PT, R10, 0x1, PT ;  /* 0x000000010a00780c */ /* 0x000fca0003f06270 */
[----:B------:R-:W3:Y:S02]  /*0ed0*/  F2I.U32.TRUNC.NTZ R83, R83 ;  /* 0x0000005300537305 */ /* 0x000ee4000020f000 */
[----:B------:R-:W2:Y:S01]  /*0ee0*/  S2UR UR36, SR_CTAID.Z ;  /* 0x00000000002479c3 */ /* 0x000ea20000002700 */
[----:B----4-:R-:W-:-:S05]  /*0ef0*/  IADD3 R100, PT, PT, -R100, RZ, RZ ;  /* 0x000000ff64647210 */ /* 0x010fca0007ffe1ff */
[----:B-1----:R-:W-:Y:S01]  /*0f00*/  IMAD R100, R3, R100, UR5 ;  /* 0x0000000503647e24 */ /* 0x002fe2000f8e0264 */
[----:B---3--:R-:W-:-:S05]  /*0f10*/  IADD3 R83, PT, PT, -R83, RZ, RZ ;  /* 0x000000ff53537210 */ /* 0x008fca0007ffe1ff */
[----:B--2---:R-:W-:Y:S01]  /*0f20*/  IMAD R83, R2, R83, UR4 ;  /* 0x0000000402537e24 */ /* 0x004fe2000f8e0253 */
[----:B------:R-:W-:Y:S06]  /*0f30*/  @!P0 BRA `(.L_x_15) ;  /* 0x0000000000b88947 */ /* 0x000fec0003800000 */
[----:B------:R-:W1:Y:S01]  /*0f40*/  LDC.64 R4, c[0x0][0xb18] ;  /* 0x0002c600ff047b82 */ /* 0x000e620000000a00 */
[----:B------:R-:W-:-:S07]  /*0f50*/  ISETP.NE.AND P0, PT, R10, 0x1, PT ;  /* 0x000000010a00780c */ /* 0x000fce0003f05270 */
[----:B------:R-:W2:Y:S08]  /*0f60*/  LDC R9, c[0x0][0xb0c] ;  /* 0x0002c300ff097b82 */ /* 0x000eb00000000800 */
[----:B------:R-:W3:Y:S08]  /*0f70*/  LDC R12, c[0x0][0x370] ;  /* 0x0000dc00ff0c7b82 */ /* 0x000ef00000000800 */
[----:B------:R-:W4:Y:S01]  /*0f80*/  LDC R11, c[0x0][0x374] ;  /* 0x0000dd00ff0b7b82 */ /* 0x000f220000000800 */
[----:B-1----:R-:W-:-:S07]  /*0f90*/  ISETP.NE.AND P1, PT, R4, 0x1, PT ;  /* 0x000000010400780c */ /* 0x002fce0003f25270 */
[----:B------:R-:W3:Y:S01]  /*0fa0*/  LDC.64 R6, c[0x0][0xb10] ;  /* 0x0002c400ff067b82 */ /* 0x000ee20000000a00 */
[----:B--2---:R-:W-:-:S07]  /*0fb0*/  ISETP.NE.AND P2, PT, R9, 0x1, PT ;  /* 0x000000010900780c */ /* 0x004fce0003f45270 */
[----:B------:R-:W1:Y:S08]  /*0fc0*/  LDC R8, c[0x0][0xb20] ;  /* 0x0002c800ff087b82 */ /* 0x000e700000000800 */
[----:B------:R-:W2:Y:S01]  /*0fd0*/  LDC.64 R2, c[0x0][0xb28] ;  /* 0x0002ca00ff027b82 */ /* 0x000ea20000000a00 */
[----:B----4-:R-:W-:-:S04]  /*0fe0*/  IMAD.HI.U32 R13, R11, R5, RZ ;  /* 0x000000050b0d7227 */ /* 0x010fc800078e00ff */
[----:B------:R-:W-:-:S04]  /*0ff0*/  IMAD.HI.U32 R5, R23, R5, RZ ;  /* 0x0000000517057227 */ /* 0x000fc800078e00ff */
[----:B---3--:R-:W-:-:S05]  /*1000*/  IMAD.HI.U32 R14, R12, R6, RZ ;  /* 0x000000060c0e7227 */ /* 0x008fca00078e00ff */
[-C--:B------:R-:W-:Y:S01]  /*1010*/  @P2 SHF.R.U32.HI R12, RZ, R7.reuse, R14 ;  /* 0x00000007ff0c2219 */ /* 0x080fe2000001160e */
[C---:B------:R-:W-:Y:S01]  /*1020*/  IMAD.HI.U32 R14, R22.reuse, R6, RZ ;  /* 0x00000006160e7227 */ /* 0x040fe200078e00ff */
[-C--:B-1----:R-:W-:Y:S02]  /*1030*/  @P1 SHF.R.U32.HI R11, RZ, R8.reuse, R13 ;  /* 0x00000008ff0b1219 */ /* 0x082fe4000001160d */
[----:B------:R-:W-:Y:S02]  /*1040*/  SHF.R.U32.HI R5, RZ, R8, R5 ;  /* 0x00000008ff057219 */ /* 0x000fe40000011605 */
[----:B------:R-:W-:Y:S02]  /*1050*/  SHF.R.U32.HI R14, RZ, R7, R14 ;  /* 0x00000007ff0e7219 */ /* 0x000fe4000001160e */
[----:B------:R-:W-:Y:S01]  /*1060*/  SEL R5, R23, R5, !P1 ;  /* 0x0000000517057207 */ /* 0x000fe20004800000 */
[----:B--2---:R-:W-:Y:S01]  /*1070*/  IMAD.HI.U32 R13, R11, R2, RZ ;  /* 0x000000020b0d7227 */ /* 0x004fe200078e00ff */
[----:B------:R-:W-:-:S03]  /*1080*/  SEL R14, R22, R14, !P2 ;  /* 0x0000000e160e7207 */ /* 0x000fc60005000000 */
[----:B------:R-:W-:Y:S01]  /*1090*/  IMAD.HI.U32 R6, R12, R2, RZ ;  /* 0x000000020c067227 */ /* 0x000fe200078e00ff */
[----:B------:R-:W-:-:S04]  /*10a0*/  @P0 SHF.R.U32.HI R11, RZ, R3, R13 ;  /* 0x00000003ff0b0219 */ /* 0x000fc8000001160d */
[----:B------:R-:W-:Y:S01]  /*10b0*/  @P0 SHF.R.U32.HI R12, RZ, R3, R6 ;  /* 0x00000003ff0c0219 */ /* 0x000fe20000011606 */
[----:B------:R-:W-:-:S04]  /*10c0*/  IMAD R11, R11, R10, RZ ;  /* 0x0000000a0b0b7224 */ /* 0x000fc800078e02ff */
[----:B------:R-:W-:Y:S01]  /*10d0*/  IMAD R6, R12, R10, RZ ;  /* 0x0000000a0c067224 */ /* 0x000fe200078e02ff */
[----:B------:R-:W-:-:S04]  /*10e0*/  ISETP.GE.AND P1, PT, R5, R11, PT ;  /* 0x0000000b0500720c */ /* 0x000fc80003f26270 */
[----:B------:R-:W-:Y:S01]  /*10f0*/  ISETP.GE.OR P1, PT, R14, R6, P1 ;  /* 0x000000060e00720c */ /* 0x000fe20000f26670 */
[----:B------:R-:W-:-:S05]  /*1100*/  IMAD.HI.U32 R6, R5, R2, RZ ;  /* 0x0000000205067227 */ /* 0x000fca00078e00ff */
[----:B------:R-:W-:-:S04]  /*1110*/  SHF.R.U32.HI R6, RZ, R3, R6 ;  /* 0x00000003ff067219 */ /* 0x000fc80000011606 */
[----:B------:R-:W-:-:S03]  /*1120*/  SEL R6, R5, R6, !P0 ;  /* 0x0000000605067207 */ /* 0x000fc60004000000 */
[----:B------:R-:W-:Y:S01]  /*1130*/  @!P1 IMAD.HI.U32 R7, R14, R2, RZ ;  /* 0x000000020e079227 */ /* 0x000fe200078e00ff */
[----:B------:R-:W-:-:S04]  /*1140*/  IADD3 R2, PT, PT, -R6, RZ, RZ ;  /* 0x000000ff06027210 */ /* 0x000fc80007ffe1ff */
[----:B------:R-:W-:Y:S01]  /*1150*/  @!P1 SHF.R.U32.HI R3, RZ, R3, R7 ;  /* 0x00000003ff039219 */ /* 0x000fe20000011607 */
[----:B------:R-:W-:Y:S01]  /*1160*/  IMAD R2, R10, R2, R5 ;  /* 0x000000020a027224 */ /* 0x000fe200078e0205 */
[----:B------:R-:W-:Y:S02]  /*1170*/  IADD3 R7, PT, PT, -R5, RZ, RZ ;  /* 0x000000ff05077210 */ /* 0x000fe40007ffe1ff */
[----:B------:R-:W-:-:S03]  /*1180*/  @!P1 SEL R3, R14, R3, !P0 ;  /* 0x000000030e039207 */ /* 0x000fc60004000000 */
[----:B------:R-:W-:Y:S02]  /*1190*/  IMAD R7, R4, R7, R23 ;  /* 0x0000000704077224 */ /* 0x000fe400078e0217 */
[--C-:B------:R-:W-:Y:S02]  /*11a0*/  @!P1 IMAD.IADD R6, R6, 0x1, -R3.reuse ;  /* 0x0000000106069824 */ /* 0x100fe400078e0a03 */
[----:B------:R-:W-:Y:S01]  /*11b0*/  @!P1 IMAD R3, R2, R12, R3 ;  /* 0x0000000c02039224 */ /* 0x000fe200078e0203 */
[----:B------:R-:W-:Y:S01]  /*11c0*/  IADD3 R2, PT, PT, -R14, RZ, RZ ;  /* 0x000000ff0e027210 */ /* 0x000fe20007ffe1ff */
[----:B------:R-:W-:Y:S02]  /*11d0*/  @!P1 IMAD R5, R6, R10, R14 ;  /* 0x0000000a06059224 */ /* 0x000fe400078e020e */
[----:B------:R-:W-:Y:S02]  /*11e0*/  @!P1 IMAD.MOV.U32 R14, RZ, RZ, R3 ;  /* 0x000000ffff0e9224 */ /* 0x000fe400078e0003 */
[----:B------:R-:W-:-:S02]  /*11f0*/  IMAD R2, R9, R2, R22 ;  /* 0x0000000209027224 */ /* 0x000fc400078e0216 */
[----:B------:R-:W-:Y:S02]  /*1200*/  IMAD R23, R5, R4, R7 ;  /* 0x0000000405177224 */ /* 0x000fe400078e0207 */
[----:B------:R-:W-:Y:S02]  /*1210*/  IMAD R22, R14, R9, R2 ;  /* 0x000000090e167224 */ /* 0x000fe400078e0202 */
.L_x_15:
[----:B------:R-:W1:Y:S01]  /*1220*/  LDCU UR4, c[0x0][0xb30] ;  /* 0x00016600ff0477ac */ /* 0x000e620008000800 */
[----:B------:R-:W2:Y:S08]  /*1230*/  S2UR UR37, SR_CgaCtaId ;  /* 0x00000000002579c3 */ /* 0x000eb00000008800 */
[----:B------:R-:W3:Y:S01]  /*1240*/  LDC R36, c[0x0][0xb24] ;  /* 0x0002c900ff247b82 */ /* 0x000ee20000000800 */
[----:B-1----:R-:W-:-:S09]  /*1250*/  UISETP.NE.AND UP0, UPT, UR4, 0x1, UPT ;  /* 0x000000010400788c */ /* 0x002fd2000bf05270 */
[----:B--2---:R-:W-:Y:S05]  /*1260*/  BRA.U UP0, `(.L_x_16) ;  /* 0x0000000100407547 */ /* 0x004fea000b800000 */
[----:B------:R-:W1:Y:S08]  /*1270*/  LDC.64 R4, c[0x0][0xb10] ;  /* 0x0002c400ff047b82 */ /* 0x000e700000000a00 */
[----:B------:R-:W2:Y:S08]  /*1280*/  LDC.64 R2, c[0x0][0xb18] ;  /* 0x0002c600ff027b82 */ /* 0x000eb00000000a00 */
[----:B------:R-:W4:Y:S08]  /*1290*/  LDC R6, c[0x0][0xb20] ;  /* 0x0002c800ff067b82 */ /* 0x000f300000000800 */
[----:B------:R-:W3:Y:S01]  /*12a0*/  LDC R7, c[0x0][0xb0c] ;  /* 0x0002c300ff077b82 */ /* 0x000ee20000000800 */
[----:B-1----:R-:W-:-:S05]  /*12b0*/  IMAD.HI.U32 R4, R22, R4, RZ ;  /* 0x0000000416047227 */ /* 0x002fca00078e00ff */
[----:B------:R-:W-:Y:S01]  /*12c0*/  SHF.R.U32.HI R4, RZ, R5, R4 ;  /* 0x00000005ff047219 */ /* 0x000fe20000011604 */
[----:B--2---:R-:W-:Y:S01]  /*12d0*/  IMAD.HI.U32 R3, R23, R3, RZ ;  /* 0x0000000317037227 */ /* 0x004fe200078e00ff */
[----:B------:R-:W-:-:S04]  /*12e0*/  ISETP.NE.AND P0, PT, R2, 0x1, PT ;  /* 0x000000010200780c */ /* 0x000fc80003f05270 */
[----:B----4-:R-:W-:-:S04]  /*12f0*/  SHF.R.U32.HI R3, RZ, R6, R3 ;  /* 0x00000006ff037219 */ /* 0x010fc80000011603 */
[----:B------:R-:W-:Y:S02]  /*1300*/  SEL R3, R23, R3, !P0 ;  /* 0x0000000317037207 */ /* 0x000fe40004000000 */
[----:B---3--:R-:W-:-:S04]  /*1310*/  ISETP.NE.AND P1, PT, R7, 0x1, PT ;  /* 0x000000010700780c */ /* 0x008fc80003f25270 */
[----:B------:R-:W-:-:S05]  /*1320*/  SEL R4, R22, R4, !P1 ;  /* 0x0000000416047207 */ /* 0x000fca0004800000 */
[----:B------:R-:W-:Y:S02]  /*1330*/  IMAD.IADD R5, R3, 0x1, -R4 ;  /* 0x0000000103057824 */ /* 0x000fe400078e0a04 */
[----:B------:R-:W-:Y:S02]  /*1340*/  IMAD.IADD R3, R4, 0x1, -R3 ;  /* 0x0000000104037824 */ /* 0x000fe400078e0a03 */
[----:B------:R-:W-:Y:S02]  /*1350*/  IMAD R22, R5, R7, R22 ;  /* 0x0000000705167224 */ /* 0x000fe400078e0216 */
[----:B------:R-:W-:-:S07]  /*1360*/  IMAD R23, R3, R2, R23 ;  /* 0x0000000203177224 */ /* 0x000fce00078e0217 */
.L_x_16:
[----:B------:R-:W-:Y:S01]  /*1370*/  BAR.SYNC.DEFER_BLOCKING 0x0 ;  /* 0x0000000000007b1d */ /* 0x000fe20000010000 */
[----:B------:R-:W-:Y:S01]  /*1380*/  UISETP.NE.AND UP0, UPT, UR8, 0x2, UPT ;  /* 0x000000020800788c */ /* 0x000fe2000bf05270 */
[----:B------:R-:W-:Y:S02]  /*1390*/  ISETP.NE.OR P5, PT, R0, 0x2, !P5 ;  /* 0x000000020000780c */ /* 0x000fe40006fa5670 */
[----:B------:R-:W-:-:S06]  /*13a0*/  LOP3.LUT R2, R121, 0x1f, RZ, 0xc0, !PT ;  /* 0x0000001f79027812 */ /* 0x000fcc00078ec0ff */
[----:B------:R-:W-:Y:S05]  /*13b0*/  BRA.U UP0, `(.L_x_17) ;  /* 0x0000001100987547 */ /* 0x000fea000b800000 */
[----:B------:R-:W1:Y:S01]  /*13c0*/  LDCU UR13, c[0x0][0x38c] ;  /* 0x00007180ff0d77ac */ /* 0x000e620008000800 */
[----:B------:R-:W2:Y:S01]  /*13d0*/  LDC R8, c[0x0][0x370] ;  /* 0x0000dc00ff087b82 */ /* 0x000ea20000000800 */
[----:B------:R-:W-:Y:S01]  /*13e0*/  HFMA2 R14, -RZ, RZ, 0, 0 ;  /* 0x00000000ff0e7431 */ /* 0x000fe200000001ff */
[----:B------:R-:W-:Y:S01]  /*13f0*/  ISETP.EQ.OR P4, PT, R2, RZ, P5 ;  /* 0x000000ff0200720c */ /* 0x000fe20002f82670 */
[----:B------:R-:W-:Y:S01]  /*1400*/  IMAD.MOV.U32 R15, RZ, RZ, 0x1 ;  /* 0x00000001ff0f7424 */ /* 0x000fe200078e00ff */
[----:B------:R-:W-:Y:S01]  /*1410*/  CS2R R12, SRZ ;  /* 0x00000000000c7805 */ /* 0x000fe2000001ff00 */
[----:B------:R-:W-:Y:S01]  /*1420*/  IMAD.MOV.U32 R11, RZ, RZ, 0x1 ;  /* 0x00000001ff0b7424 */ /* 0x000fe200078e00ff */
[----:B------:R-:W4:Y:S02]  /*1430*/  LDCU.64 UR22, c[0x0][0x348] ;  /* 0x00006900ff1677ac */ /* 0x000f240008000a00 */
[----:B------:R-:W2:Y:S01]  /*1440*/  LDC R0, c[0x0][0x374] ;  /* 0x0000dd00ff007b82 */ /* 0x000ea20000000800 */
[----:B------:R-:W-:Y:S01]  /*1450*/  UMOV UR6, URZ ;  /* 0x000000ff00067c82 */ /* 0x000fe20008000000 */
[----:B-1----:R-:W-:-:S04]  /*1460*/  UIADD3 UR5, UPT, UPT, UR13, 0x3f, URZ ;  /* 0x0000003f0d057890 */ /* 0x002fc8000fffe0ff */
[----:B------:R-:W-:-:S04]  /*1470*/  USHF.R.S32.HI UR4, URZ, 0x1f, UR5 ;  /* 0x0000001fff047899 */ /* 0x000fc80008011405 */
[----:B------:R-:W-:-:S04]  /*1480*/  ULEA.HI UR4, UR4, UR5, URZ, 0x6 ;  /* 0x0000000504047291 */ /* 0x000fc8000f8f30ff */
[----:B------:R-:W-:Y:S02]  /*1490*/  USHF.R.S32.HI UR15, URZ, 0x6, UR4 ;  /* 0x00000006ff0f7899 */ /* 0x000fe40008011404 */
[----:B------:R-:W-:Y:S02]  /*14a0*/  UIADD3 UR4, UPT, UPT, UR13, -0x1, URZ ;  /* 0xffffffff0d047890 */ /* 0x000fe4000fffe0ff */
[----:B------:R-:W-:Y:S02]  /*14b0*/  UISETP.LT.U32.AND UP0, UPT, UR15, 0x6, UPT ;  /* 0x000000060f00788c */ /* 0x000fe4000bf01070 */
[----:B------:R-:W-:Y:S02]  /*14c0*/  UISETP.GE.U32.AND UP1, UPT, UR4, -0x7f, UPT ;  /* 0xffffff810400788c */ /* 0x000fe4000bf26070 */
[----:B------:R-:W-:Y:S02]  /*14d0*/  USEL UR14, UR15, 0x6, UP0 ;  /* 0x000000060f0e7887 */ /* 0x000fe40008000000 */
[----:B------:R-:W-:-:S02]  /*14e0*/  UIADD3 UR13, UPT, UPT, UR13, 0x7e, URZ ;  /* 0x0000007e0d0d7890 */ /* 0x000fc4000fffe0ff */
[----:B------:R-:W-:Y:S02]  /*14f0*/  UIADD3 UR5, UPT, UPT, UR14, -0x1, URZ ;  /* 0xffffffff0e057890 */ /* 0x000fe4000fffe0ff */
[----:B------:R-:W-:-:S03]  /*1500*/  UIADD3 UR7, UPT, UPT, UR15, -UR14, URZ ;  /* 0x8000000e0f077290 */ /* 0x000fc6000fffe0ff */
[----:B------:R-:W-:-:S04]  /*1510*/  @UP1 UIADD3 UR5, UPT, UPT, UR14, URZ, URZ ;  /* 0x000000ff0e051290 */ /* 0x000fc8000fffe0ff */
[----:B----4-:R-:W-:-:S12]  /*1520*/  UIADD3 UR5, UPT, UPT, UR5, 0x1, URZ ;  /* 0x0000000105057890 */ /* 0x010fd8000fffe0ff */
.L_x_35:
[----:B------:R-:W-:Y:S01]  /*1530*/  UISETP.NE.AND UP0, UPT, UR37, URZ, UPT ;  /* 0x000000ff2500728c */ /* 0x000fe2000bf05270 */
[----:B------:R-:W1:Y:S08]  /*1540*/  S2UR UR37, SR_CgaCtaId ;  /* 0x00000000002579c3 */ /* 0x000e700000008800 */
[----:B------:R-:W-:Y:S05]  /*1550*/  BRA.U UP0, `(.L_x_18) ;  /* 0x0000000100347547 */ /* 0x000fea000b800000 */
[----:B------:R-:W4:Y:S01]  /*1560*/  S2R R2, SR_CgaCtaId ;  /* 0x0000000000027919 */ /* 0x000f220000008800 */
[----:B------:R-:W-:-:S04]  /*1570*/  MOV R3, 0x400 ;  /* 0x0000040000037802 */ /* 0x000fc80000000f00 */
[----:B----4-:R-:W-:Y:S02]  /*1580*/  LEA R2, R2, R3, 0x18 ;  /* 0x0000000302027211 */ /* 0x010fe400078ec0ff */
[----:B------:R-:W-:-:S03]  /*1590*/  SHF.L.U32 R3, R11, 0x1f, RZ ;  /* 0x0000001f0b037819 */ /* 0x000fc600000006ff */
[----:B------:R-:W-:-:S04]  /*15a0*/  IMAD R2, R12, 0x8, R2 ;  /* 0x000000080c027824 */ /* 0x000fc800078e0202 */
[----:B------:R-:W4:Y:S02]  /*15b0*/  SYNCS.PHASECHK.TRANS64.TRYWAIT P0, [R2+URZ+0x120], R3 ;  /* 0x00012003020075a7 */ /* 0x000f2400080011ff */
[----:B----4-:R-:W-:Y:S05]  /*15c0*/  @!P0 BRA `(.L_x_19) ;  /* 0x0000008400848947 */ /* 0x010fea0003800000 */
.L_x_213:
[----:B------:R-:W-:Y:S01]  /*15d0*/  VIADD R12, R12, 0x1 ;  /* 0x000000010c0c7836 */ /* 0x000fe20000000000 */
[----:B------:R4:W-:Y:S04]  /*15e0*/  SYNCS.ARRIVE.TRANS64.A1T0 RZ, [R2+URZ+0x110], RZ ;  /* 0x000110ff02ff79a7 */ /* 0x0009e800081000ff */
[----:B------:R-:W-:-:S04]  /*15f0*/  ISETP.NE.AND P0, PT, R12, 0x2, PT ;  /* 0x000000020c00780c */ /* 0x000fc80003f05270 */
[----:B------:R-:W-:Y:S02]  /*1600*/  SEL R12, R12, RZ, P0 ;  /* 0x000000ff0c0c7207 */ /* 0x000fe40000000000 */
[----:B----4-:R-:W-:-:S04]  /*1610*/  SEL R2, RZ, 0x1, P0 ;  /* 0x00000001ff027807 */ /* 0x010fc80000000000 */
[----:B------:R-:W-:-:S07]  /*1620*/  LOP3.LUT R11, R11, R2, RZ, 0x3c, !PT ;  /* 0x000000020b0b7212 */ /* 0x000fce00078e3cff */
.L_x_18:
[----:B------:R-:W-:Y:S01]  /*1630*/  UMOV UR4, 0x400 ;  /* 0x0000040000047882 */ /* 0x000fe20000000000 */
[----:B------:R-:W-:Y:S01]  /*1640*/  SHF.L.U32 R2, R15, 0x1f, RZ ;  /* 0x0000001f0f027819 */ /* 0x000fe200000006ff */
[----:B-1----:R-:W-:Y:S01]  /*1650*/  ULEA UR4, UR37, UR4, 0x18 ;  /* 0x0000000425047291 */ /* 0x002fe2000f8ec0ff */
[----:B------:R-:W-:Y:S01]  /*1660*/  R2UR UR35, R22 ;  /* 0x00000000162372ca */ /* 0x000fe200000e0000 */
[----:B------:R-:W-:Y:S01]  /*1670*/  UISETP.GE.U32.AND UP0, UPT, UR13, 0x7f, UPT ;  /* 0x0000007f0d00788c */ /* 0x000fe2000bf06070 */
[----:B------:R-:W-:Y:S01]  /*1680*/  R2UR UR11, R23 ;  /* 0x00000000170b72ca */ /* 0x000fe200000e0000 */
[----:B------:R-:W-:Y:S01]  /*1690*/  ULEA UR8, UR6, UR4, 0x3 ;  /* 0x0000000406087291 */ /* 0x000fe2000f8e18ff */
[----:B------:R-:W-:-:S08]  /*16a0*/  UMOV UR24, URZ ;  /* 0x000000ff00187c82 */ /* 0x000fd00008000000 */
[----:B------:R1:W4:Y:S01]  /*16b0*/  SYNCS.PHASECHK.TRANS64.TRYWAIT P0, [UR8+0x30], R2 ;  /* 0x00003002ff0075a7 */ /* 0x0003220008001108 */
[----:B------:R-:W-:Y:S02]  /*16c0*/  USHF.L.U32 UR35, UR35, 0x7, URZ ;  /* 0x0000000723237899 */ /* 0x000fe400080006ff */
[----:B------:R-:W-:Y:S01]  /*16d0*/  USHF.L.U32 UR11, UR11, 0x7, URZ ;  /* 0x000000070b0b7899 */ /* 0x000fe200080006ff */
[----:B------:R-:W-:Y:S11]  /*16e0*/  BRA.U !UP0, `(.L_x_20) ;  /* 0x0000000108a47547 */ /* 0x000ff6000b800000 */
[----:B------:R-:W-:Y:S01]  /*16f0*/  UMOV UR16, URZ ;  /* 0x000000ff00107c82 */ /* 0x000fe20008000000 */
[----:B------:R-:W-:-:S05]  /*1700*/  UMOV UR17, UR6 ;  /* 0x0000000600117c82 */ /* 0x000fca0008000000 */
.L_x_25:
[----:B-1----:R-:W-:Y:S01]  /*1710*/  ULEA UR33, UR17, UR4, 0x3 ;  /* 0x0000000411217291 */ /* 0x002fe2000f8e18ff */
[----:B----4-:R-:W-:Y:S01]  /*1720*/  @!P5 MOV R3, 0x8000 ;  /* 0x000080000003d802 */ /* 0x010fe20000000f00 */
[----:B----4-:R-:W-:Y:S10]  /*1730*/  @P0 BRA `(.L_x_21) ;  /* 0x00000000000c0947 */ /* 0x010ff40003800000 */
[----:B------:R-:W-:-:S04]  /*1740*/  SHF.L.U32 R4, R15, 0x1f, RZ ;  /* 0x0000001f0f047819 */ /* 0x000fc800000006ff */
[----:B------:R-:W4:Y:S02]  /*1750*/  SYNCS.PHASECHK.TRANS64.TRYWAIT P0, [UR33+0x30], R4 ;  /* 0x00003004ff0075a7 */ /* 0x000f240008001121 */
[----:B----4-:R-:W-:Y:S05]  /*1760*/  @!P0 BRA `(.L_x_22) ;  /* 0x0000008400308947 */ /* 0x010fea0003800000 */
.L_x_21:
[----:B------:R4:W-:Y:S01]  /*1770*/  @!P5 SYNCS.ARRIVE.TRANS64 RZ, [UR33], R3 ;  /* 0x00000003ffffd9a7 */ /* 0x0009e20008000021 */
[----:B------:R-:W-:Y:S04]  /*1780*/  BSSY.RECONVERGENT B0, `(.L_x_23) ;  /* 0x0000003000007945 */ /* 0x000fe80003800200 */
[----:B------:R-:W-:Y:S05]  /*1790*/  @P4 BRA `(.L_x_24) ;  /* 0x0000000000044947 */ /* 0x000fea0003800000 */
[----:B------:R-:W-:Y:S05]  /*17a0*/  BPT.TRAP 0x1 ;  /* 0x000000040000795c */ /* 0x000fea0000300000 */
.L_x_24:
[----:B------:R-:W-:Y:S05]  /*17b0*/  BSYNC.RECONVERGENT B0 ;  /* 0x0000000000007941 */ /* 0x000fea0003800200 */
.L_x_23:
[----:B------:R-:W-:Y:S02]  /*17c0*/  UIADD3 UR6, UPT, UPT, UR17, 0x1, URZ ;  /* 0x0000000111067890 */ /* 0x000fe4000fffe0ff */
[----:B------:R-:W-:Y:S02]  /*17d0*/  UIADD3 UR26, UP1, UPT, UR22, 0x80, URZ ;  /* 0x00000080161a7890 */ /* 0x000fe4000ff3e0ff */
[----:B------:R-:W-:Y:S02]  /*17e0*/  UISETP.NE.AND UP0, UPT, UR6, 0x6, UPT ;  /* 0x000000060600788c */ /* 0x000fe4000bf05270 */
[----:B------:R-:W-:Y:S02]  /*17f0*/  USHF.L.U32 UR34, UR16, 0x6, URZ ;  /* 0x0000000610227899 */ /* 0x000fe400080006ff */
[----:B------:R-:W-:Y:S02]  /*1800*/  USEL UR9, URZ, 0x1, UP0 ;  /* 0x00000001ff097887 */ /* 0x000fe40008000000 */
[----:B------:R-:W-:-:S02]  /*1810*/  USEL UR6, UR6, URZ, UP0 ;  /* 0x000000ff06067287 */ /* 0x000fc40008000000 */
[----:B------:R-:W-:Y:S02]  /*1820*/  UIADD3 UR20, UP0, UPT, UR22, 0x180, URZ ;  /* 0x0000018016147890 */ /* 0x000fe4000ff1e0ff */
[----:B------:R-:W-:Y:S01]  /*1830*/  ULEA UR8, UR6, UR4, 0x3 ;  /* 0x0000000406087291 */ /* 0x000fe2000f8e18ff */
[----:B------:R-:W-:Y:S01]  /*1840*/  LOP3.LUT R15, R15, UR9, RZ, 0x3c, !PT ;  /* 0x000000090f0f7c12 */ /* 0x000fe2000f8e3cff */
[----:B------:R-:W-:Y:S02]  /*1850*/  UIADD3.X UR27, UPT, UPT, URZ, UR23, URZ, UP1, !UPT ;  /* 0x00000017ff1b7290 */ /* 0x000fe40008ffe4ff */
[----:B------:R-:W-:Y:S01]  /*1860*/  UIADD3.X UR21, UPT, UPT, URZ, UR23, URZ, UP0, !UPT ;  /* 0x00000017ff157290 */ /* 0x000fe200087fe4ff */
[----:B-1----:R-:W-:Y:S01]  /*1870*/  SHF.L.U32 R2, R15, 0x1f, RZ ;  /* 0x0000001f0f027819 */ /* 0x002fe200000006ff */
[----:B------:R-:W-:Y:S01]  /*1880*/  UMOV UR18, 0x0 ;  /* 0x0000000000127882 */ /* 0x000fe20000000000 */
[----:B------:R-:W-:Y:S01]  /*1890*/  UMOV UR19, 0x10000000 ;  /* 0x1000000000137882 */ /* 0x000fe20000000000 */
[----:B------:R-:W-:Y:S01]  /*18a0*/  UMOV UR12, UR36 ;  /* 0x00000024000c7c82 */ /* 0x000fe20008000000 */
[----:B------:R1:W1:Y:S01]  /*18b0*/  SYNCS.PHASECHK.TRANS64.TRYWAIT P0, [UR8+0x30], R2 ;  /* 0x00003002ff0075a7 */ /* 0x0002620008001108 */
[----:B------:R-:W-:Y:S01]  /*18c0*/  ULEA UR8, UR17, UR4, 0xe ;  /* 0x0000000411087291 */ /* 0x000fe2000f8e70ff */
[----:B------:R-:W-:Y:S01]  /*18d0*/  UMOV UR9, UR33 ;  /* 0x0000002100097c82 */ /* 0x000fe20008000000 */
[----:B------:R-:W-:-:S02]  /*18e0*/  UMOV UR10, UR34 ;  /* 0x00000022000a7c82 */ /* 0x000fc40008000000 */
[----:B------:R-:W-:Y:S02]  /*18f0*/  UIADD3 UR32, UPT, UPT, UR8, 0x8400, URZ ;  /* 0x0000840008207890 */ /* 0x000fe4000fffe0ff */
[----:B------:R-:W-:Y:S02]  /*1900*/  UIADD3 UR8, UPT, UPT, UR8, 0x20400, URZ ;  /* 0x0002040008087890 */ /* 0x000fe4000fffe0ff */
[----:B------:R-:W-:Y:S01]  /*1910*/  UIADD3 UR16, UPT, UPT, UR16, 0x1, URZ ;  /* 0x0000000110107890 */ /* 0x000fe2000fffe0ff */
[----:B------:R-:W-:Y:S01]  /*1920*/  UMOV UR24, UR5 ;  /* 0x0000000500187c82 */ /* 0x000fe20008000000 */
[----:B------:R-:W-:Y:S02]  /*1930*/  UMOV UR17, UR6 ;  /* 0x0000000600117c82 */ /* 0x000fe40008000000 */
[----:B------:R-:W-:Y:S01]  /*1940*/  UISETP.NE.AND UP0, UPT, UR16, UR5, UPT ;  /* 0x000000051000728c */ /* 0x000fe2000bf05270 */
[----:B------:R1:W-:Y:S02]  /*1950*/  UTMALDG.3D [UR32], [UR26], desc[UR18] ;  /* 0x000012201a0075b4 */ /* 0x0003e40008011000 */
[----:B------:R1:W-:Y:S06]  /*1960*/  UTMALDG.3D [UR8], [UR20], desc[UR18] ;  /* 0x00001208140075b4 */ /* 0x0003ec0008011000 */
[----:B------:R-:W-:Y:S05]  /*1970*/  BRA.U UP0, `(.L_x_25) ;  /* 0xfffffffd00647547 */ /* 0x000fea000b83ffff */
.L_x_20:
[----:B-1--4-:R-:W-:Y:S01]  /*1980*/  PLOP3.LUT P0, PT, PT, PT, UP3, 0x80, 0x8 ;  /* 0x000000000008781c */ /* 0x012fe20003f0f038 */
[----:B------:R-:W-:Y:S01]  /*1990*/  ULEA UR8, UR6, UR4, 0x3 ;  /* 0x0000000406087291 */ /* 0x000fe2000f8e18ff */
[----:B------:R-:W-:Y:S01]  /*19a0*/  SHF.L.U32 R2, R15, 0x1f, RZ ;  /* 0x0000001f0f027819 */ /* 0x000fe200000006ff */
[----:B------:R-:W-:-:S10]  /*19b0*/  UISETP.GT.AND UP0, UPT, UR15, UR14, UPT ;  /* 0x0000000e0f00728c */ /* 0x000fd4000bf04270 */
[----:B------:R-:W-:Y:S01]  /*19c0*/  @!P0 SYNCS.ARRIVE.TRANS64.A1T0 RZ, [UR4+0xa8], RZ ;  /* 0x0000a8ffffff89a7 */ /* 0x000fe20008100004 */
[----:B------:R1:W4:Y:S01]  /*19d0*/  SYNCS.PHASECHK.TRANS64.TRYWAIT P0, [UR8+0x30], R2 ;  /* 0x00003002ff0075a7 */ /* 0x0003220008001108 */
[----:B------:R-:W-:Y:S05]  /*19e0*/  BRA.U !UP0, `(.L_x_26) ;  /* 0x0000000108a87547 */ /* 0x000fea000b800000 */
[----:B------:R-:W-:Y:S01]  /*19f0*/  UIADD3 UR21, UPT, UPT, UR7, UR24, URZ ;  /* 0x0000001807157290 */ /* 0x000fe2000fffe0ff */
[----:B------:R-:W-:-:S11]  /*1a00*/  UMOV UR25, UR6 ;  /* 0x0000000600197c82 */ /* 0x000fd60008000000 */
.L_x_31:
[----:B-1----:R-:W-:Y:S01]  /*1a10*/  ULEA UR17, UR25, UR4, 0x3 ;  /* 0x0000000419117291 */ /* 0x002fe2000f8e18ff */
[----:B----4-:R-:W-:Y:S01]  /*1a20*/  @!P5 MOV R3, 0x8000 ;  /* 0x000080000003d802 */ /* 0x010fe20000000f00 */
[----:B----4-:R-:W-:Y:S10]  /*1a30*/  @P0 BRA `(.L_x_27) ;  /* 0x00000000000c0947 */ /* 0x010ff40003800000 */
[----:B------:R-:W-:-:S04]  /*1a40*/  SHF.L.U32 R4, R15, 0x1f, RZ ;  /* 0x0000001f0f047819 */ /* 0x000fc800000006ff */
[----:B------:R-:W4:Y:S02]  /*1a50*/  SYNCS.PHASECHK.TRANS64.TRYWAIT P0, [UR17+0x30], R4 ;  /* 0x00003004ff0075a7 */ /* 0x000f240008001111 */
[----:B----4-:R-:W-:Y:S05]  /*1a60*/  @!P0 BRA `(.L_x_28) ;  /* 0x0000008000888947 */ /* 0x010fea0003800000 */
.L_x_27:
[----:B------:R4:W-:Y:S01]  /*1a70*/  @!P5 SYNCS.ARRIVE.TRANS64 RZ, [UR17], R3 ;  /* 0x00000003ffffd9a7 */ /* 0x0009e20008000011 */
[----:B------:R-:W-:Y:S04]  /*1a80*/  BSSY.RECONVERGENT B0, `(.L_x_29) ;  /* 0x0000003000007945 */ /* 0x000fe80003800200 */
[----:B------:R-:W-:Y:S05]  /*1a90*/  @P4 BRA `(.L_x_30) ;  /* 0x0000000000044947 */ /* 0x000fea0003800000 */
[----:B------:R-:W-:Y:S05]  /*1aa0*/  BPT.TRAP 0x1 ;  /* 0x000000040000795c */ /* 0x000fea0000300000 */
.L_x_30:
[----:B------:R-:W-:Y:S05]  /*1ab0*/  BSYNC.RECONVERGENT B0 ;  /* 0x0000000000007941 */ /* 0x000fea0003800200 */
.L_x_29:
        /* <DEDUP_REMOVED lines=20> */
[----:B------:R-:W-:Y:S01]  /*1c00*/  UIADD3 UR8, UPT, UPT, UR8, 0x20400, URZ ;  /* 0x0002040008087890 */ /* 0x000fe2000fffe0ff */
[----:B------:R-:W-:Y:S01]  /*1c10*/  UMOV UR9, UR17 ;  /* 0x0000001100097c82 */ /* 0x000fe20008000000 */
[----:B------:R-:W-:Y:S01]  /*1c20*/  UMOV UR10, UR18 ;  /* 0x00000012000a7c82 */ /* 0x000fe20008000000 */
[----:B------:R-:W-:Y:S01]  /*1c30*/  UIADD3 UR24, UPT, UPT, UR24, 0x1, URZ ;  /* 0x0000000118187890 */ /* 0x000fe2000fffe0ff */
[----:B------:R-:W-:-:S03]  /*1c40*/  UMOV UR25, UR6 ;  /* 0x0000000600197c82 */ /* 0x000fc60008000000 */
[----:B------:R1:W-:Y:S01]  /*1c50*/  UTMALDG.3D [UR16], [UR30], desc[UR26] ;  /* 0x00001a101e0075b4 */ /* 0x0003e20008011000 */
[----:B------:R-:W-:Y:S01]  /*1c60*/  UISETP.NE.AND UP0, UPT, UR24, UR21, UPT ;  /* 0x000000151800728c */ /* 0x000fe2000bf05270 */
[----:B------:R1:W-:Y:S08]  /*1c70*/  UTMALDG.3D [UR8], [UR28], desc[UR26] ;  /* 0x00001a081c0075b4 */ /* 0x0003f00008011000 */
[----:B------:R-:W-:Y:S05]  /*1c80*/  BRA.U UP0, `(.L_x_31) ;  /* 0xfffffffd00607547 */ /* 0x000fea000b83ffff */
.L_x_26:
[C---:B-1----:R-:W-:Y:S01]  /*1c90*/  LEA R2, R14.reuse, UR4, 0x3 ;  /* 0x000000040e027c11 */ /* 0x042fe2000f8e18ff */
[----:B------:R-:W-:Y:S01]  /*1ca0*/  NOP ;  /* 0x0000000000007918 */ /* 0x000fe20000000000 */
[----:B----4-:R-:W-:Y:S02]  /*1cb0*/  SHF.L.U32 R3, R13, 0x1f, RZ ;  /* 0x0000001f0d037819 */ /* 0x010fe400000006ff */
[----:B------:R-:W-:Y:S02]  /*1cc0*/  LEA R4, R14, UR4, 0x4 ;  /* 0x000000040e047c11 */ /* 0x000fe4000f8e20ff */
[----:B------:R-:W1:Y:S02]  /*1cd0*/  SYNCS.PHASECHK.TRANS64.TRYWAIT P0, [R2+URZ+0xb0], R3 ;  /* 0x0000b003020075a7 */ /* 0x000e6400080011ff */
[----:B-1----:R-:W-:Y:S05]  /*1ce0*/  @!P0 BRA `(.L_x_32) ;  /* 0x0000008000008947 */ /* 0x002fea0003800000 */
.L_x_216:
[----:B------:R-:W4:Y:S01]  /*1cf0*/  LDS.128 R4, [R4+0x140] ;  /* 0x0001400004047984 */ /* 0x000f220000000c00 */
[----:B---3--:R-:W-:Y:S01]  /*1d00*/  ISETP.GE.AND P0, PT, R36, 0x1, PT ;  /* 0x000000012400780c */ /* 0x008fe20003f06270 */
[----:B-1----:R-:W-:Y:S01]  /*1d10*/  VIADD R2, R2, 0xc0 ;  /* 0x000000c002027836 */ /* 0x002fe20000000000 */
[----:B------:R-:W-:Y:S01]  /*1d20*/  @!PT LDS RZ, [RZ] ;  /* 0x00000000fffff984 */ /* 0x000fe20000000800 */
[----:B------:R-:W-:Y:S01]  /*1d30*/  @!PT LDS RZ, [RZ] ;  /* 0x00000000fffff984 */ /* 0x000fe20000000800 */
[----:B------:R-:W-:Y:S01]  /*1d40*/  @!PT LDS RZ, [RZ] ;  /* 0x00000000fffff984 */ /* 0x000fe20000000800 */
[----:B------:R-:W-:Y:S01]  /*1d50*/  @!PT LDS RZ, [RZ] ;  /* 0x00000000fffff984 */ /* 0x000fe20000000800 */
[----:B------:R1:W-:Y:S06]  /*1d60*/  MEMBAR.ALL.CTA ;  /* 0x0000000000007992 */ /* 0x0003ec0000008000 */
[----:B-1----:R-:W1:Y:S01]  /*1d70*/  FENCE.VIEW.ASYNC.S ;  /* 0x00000000000073c6 */ /* 0x002e620000000000 */
[----:B------:R-:W-:-:S04]  /*1d80*/  PRMT R2, RZ, 0x654, R2 ;  /* 0x00000654ff027816 */ /* 0x000fc80000000002 */
[----:B-1----:R1:W-:Y:S01]  /*1d90*/  SYNCS.ARRIVE.TRANS64.RED.A1T0 RZ, [R2+URZ], RZ ;  /* 0x000000ff02ff79a7 */ /* 0x0023e200081004ff */
[----:B----4-:R-:W-:-:S13]  /*1da0*/  LOP3.LUT P2, RZ, R6, 0x1, RZ, 0xc0, !PT ;  /* 0x0000000106ff7812 */ /* 0x010fda000784c0ff */
[----:B------:R-:W-:Y:S01]  /*1db0*/  @P2 SHF.R.U32.HI R3, RZ, 0x10, R5 ;  /* 0x00000010ff032819 */ /* 0x000fe20000011605 */
[----:B------:R-:W-:Y:S01]  /*1dc0*/  VOTEU.ANY UP0, P2 ;  /* 0x0000000000ff7886 */ /* 0x000fe20001000100 */
[----:B------:R-:W-:Y:S02]  /*1dd0*/  @P2 MOV R10, R4 ;  /* 0x00000004000a2202 */ /* 0x000fe40000000f00 */
[----:B------:R-:W-:Y:S02]  /*1de0*/  @P2 R2UR.BROADCAST UR8, R3 ;  /* 0x00000000030822ca */ /* 0x000fe400008e0000 */
[----:B------:R-:W-:-:S11]  /*1df0*/  @P2 LOP3.LUT R9, R5, 0xffff, RZ, 0xc0, !PT ;  /* 0x0000ffff05092812 */ /* 0x000fd600078ec0ff */
[----:B------:R-:W-:Y:S01]  /*1e00*/  @UP0 UMOV UR36, UR8 ;  /* 0x0000000800240c82 */ /* 0x000fe20008000000 */
[----:B-1----:R-:W-:Y:S05]  /*1e10*/  @!P0 BRA `(.L_x_33) ;  /* 0x0000000000b88947 */ /* 0x002fea0003800000 */
[----:B------:R-:W2:Y:S01]  /*1e20*/  LDC.64 R4, c[0x0][0xb18] ;  /* 0x0002c600ff047b82 */ /* 0x000ea20000000a00 */
[----:B------:R-:W-:-:S07]  /*1e30*/  ISETP.NE.AND P3, PT, R36, 0x1, PT ;  /* 0x000000012400780c */ /* 0x000fce0003f65270 */
[----:B------:R-:W1:Y:S08]  /*1e40*/  LDC.64 R6, c[0x0][0xb10] ;  /* 0x0002c400ff067b82 */ /* 0x000e700000000a00 */
[----:B------:R-:W3:Y:S08]  /*1e50*/  LDC R16, c[0x0][0xb20] ;  /* 0x0002c800ff107b82 */ /* 0x000ef00000000800 */
[----:B------:R-:W4:Y:S01]  /*1e60*/  LDC R17, c[0x0][0xb0c] ;  /* 0x0002c300ff117b82 */ /* 0x000f220000000800 */
[----:B--2---:R-:W-:Y:S01]  /*1e70*/  IMAD.HI.U32 R19, R0, R5, RZ ;  /* 0x0000000500137227 */ /* 0x004fe200078e00ff */
[----:B------:R-:W-:-:S03]  /*1e80*/  ISETP.NE.AND P0, PT, R4, 0x1, PT ;  /* 0x000000010400780c */ /* 0x000fc60003f05270 */
[----:B------:R-:W-:-:S03]  /*1e90*/  IMAD.HI.U32 R5, R9, R5, RZ ;  /* 0x0000000509057227 */ /* 0x000fc600078e00ff */
[----:B------:R-:W2:Y:S01]  /*1ea0*/  LDC.64 R2, c[0x0][0xb28] ;  /* 0x0002ca00ff027b82 */ /* 0x000ea20000000a00 */
[----:B-1----:R-:W-:-:S04]  /*1eb0*/  IMAD.HI.U32 R20, R8, R6, RZ ;  /* 0x0000000608147227 */ /* 0x002fc800078e00ff */
[----:B------:R-:W-:Y:S01]  /*1ec0*/  IMAD.HI.U32 R21, R10, R6, RZ ;  /* 0x000000060a157227 */ /* 0x000fe200078e00ff */
[----:B------:R-:W-:Y:S02]  /*1ed0*/  SHF.R.U32.HI R20, RZ, R7, R20 ;  /* 0x00000007ff147219 */ /* 0x000fe40000011614 */
[-C--:B---3--:R-:W-:Y:S02]  /*1ee0*/  SHF.R.U32.HI R19, RZ, R16.reuse, R19 ;  /* 0x00000010ff137219 */ /* 0x088fe40000011613 */
[----:B------:R-:W-:Y:S02]  /*1ef0*/  SHF.R.U32.HI R5, RZ, R16, R5 ;  /* 0x00000010ff057219 */ /* 0x000fe40000011605 */
[----:B------:R-:W-:Y:S02]  /*1f00*/  SEL R19, R0, R19, !P0 ;  /* 0x0000001300137207 */ /* 0x000fe40004000000 */
[----:B------:R-:W-:Y:S02]  /*1f10*/  SHF.R.U32.HI R21, RZ, R7, R21 ;  /* 0x00000007ff157219 */ /* 0x000fe40000011615 */
[----:B----4-:R-:W-:-:S02]  /*1f20*/  ISETP.NE.AND P1, PT, R17, 0x1, PT ;  /* 0x000000011100780c */ /* 0x010fc40003f25270 */
[----:B------:R-:W-:Y:S02]  /*1f30*/  SEL R5, R9, R5, !P0 ;  /* 0x0000000509057207 */ /* 0x000fe40004000000 */
[----:B------:R-:W-:Y:S02]  /*1f40*/  SEL R20, R8, R20, !P1 ;  /* 0x0000001408147207 */ /* 0x000fe40004800000 */
[----:B------:R-:W-:Y:S01]  /*1f50*/  SEL R21, R10, R21, !P1 ;  /* 0x000000150a157207 */ /* 0x000fe20004800000 */
[----:B--2---:R-:W-:-:S04]  /*1f60*/  IMAD.HI.U32 R18, R19, R2, RZ ;  /* 0x0000000213127227 */ /* 0x004fc800078e00ff */
        /* <DEDUP_REMOVED lines=10> */
[----:B------:R-:W-:-:S04]  /*2010*/  @!P0 IMAD.HI.U32 R7, R21, R2, RZ ;  /* 0x0000000215078227 */ /* 0x000fc800078e00ff */
[----:B------:R-:W-:Y:S01]  /*2020*/  IMAD.MOV R2, RZ, RZ, -R6 ;  /* 0x000000ffff027224 */ /* 0x000fe200078e0a06 */
[----:B------:R-:W-:Y:S02]  /*2030*/  @!P0 SHF.R.U32.HI R3, RZ, R3, R7 ;  /* 0x00000003ff038219 */ /* 0x000fe40000011607 */
[----:B------:R-:W-:Y:S01]  /*2040*/  IADD3 R7, PT, PT, -R5, RZ, RZ ;  /* 0x000000ff05077210 */ /* 0x000fe20007ffe1ff */
[----:B------:R-:W-:Y:S01]  /*2050*/  IMAD R2, R36, R2, R5 ;  /* 0x0000000224027224 */ /* 0x000fe200078e0205 */
        /* <DEDUP_REMOVED lines=10> */
.L_x_33:
[----:B------:R-:W1:Y:S02]  /*2100*/  LDCU UR8, c[0x0][0xb30] ;  /* 0x00016600ff0877ac */ /* 0x000e640008000800 */
[----:B-1----:R-:W-:-:S09]  /*2110*/  UISETP.NE.AND UP0, UPT, UR8, 0x1, UPT ;  /* 0x000000010800788c */ /* 0x002fd2000bf05270 */
[----:B------:R-:W-:Y:S05]  /*2120*/  BRA.U UP0, `(.L_x_34) ;  /* 0x0000000100407547 */ /* 0x000fea000b800000 */
[----:B------:R-:W1:Y:S08]  /*2130*/  LDC.64 R4, c[0x0][0xb10] ;  /* 0x0002c400ff047b82 */ /* 0x000e700000000a00 */
[----:B------:R-:W3:Y:S08]  /*2140*/  LDC.64 R2, c[0x0][0xb18] ;  /* 0x0002c600ff027b82 */ /* 0x000ef00000000a00 */
[----:B------:R-:W4:Y:S08]  /*2150*/  LDC R6, c[0x0][0xb20] ;  /* 0x0002c800ff067b82 */ /* 0x000f300000000800 */
[----:B------:R-:W2:Y:S01]  /*2160*/  LDC R7, c[0x0][0xb0c] ;  /* 0x0002c300ff077b82 */ /* 0x000ea20000000800 */
[----:B-1----:R-:W-:-:S05]  /*2170*/  IMAD.HI.U32 R4, R10, R4, RZ ;  /* 0x000000040a047227 */ /* 0x002fca00078e00ff */
[----:B------:R-:W-:Y:S01]  /*2180*/  SHF.R.U32.HI R4, RZ, R5, R4 ;  /* 0x00000005ff047219 */ /* 0x000fe20000011604 */
[----:B---3--:R-:W-:Y:S01]  /*2190*/  IMAD.HI.U32 R3, R9, R3, RZ ;  /* 0x0000000309037227 */ /* 0x008fe200078e00ff */
[----:B------:R-:W-:-:S04]  /*21a0*/  ISETP.NE.AND P0, PT, R2, 0x1, PT ;  /* 0x000000010200780c */ /* 0x000fc80003f05270 */
[----:B----4-:R-:W-:-:S04]  /*21b0*/  SHF.R.U32.HI R3, RZ, R6, R3 ;  /* 0x00000006ff037219 */ /* 0x010fc80000011603 */
[----:B------:R-:W-:Y:S02]  /*21c0*/  SEL R3, R9, R3, !P0 ;  /* 0x0000000309037207 */ /* 0x000fe40004000000 */
[----:B--2---:R-:W-:-:S04]  /*21d0*/  ISETP.NE.AND P1, PT, R7, 0x1, PT ;  /* 0x000000010700780c */ /* 0x004fc80003f25270 */
[----:B------:R-:W-:-:S05]  /*21e0*/  SEL R4, R10, R4, !P1 ;  /* 0x000000040a047207 */ /* 0x000fca0004800000 */
[----:B------:R-:W-:Y:S02]  /*21f0*/  IMAD.IADD R5, R3, 0x1, -R4 ;  /* 0x0000000103057824 */ /* 0x000fe400078e0a04 */
[----:B------:R-:W-:Y:S02]  /*2200*/  IMAD.IADD R3, R4, 0x1, -R3 ;  /* 0x0000000104037824 */ /* 0x000fe400078e0a03 */
[----:B------:R-:W-:Y:S02]  /*2210*/  IMAD R10, R5, R7, R10 ;  /* 0x00000007050a7224 */ /* 0x000fe400078e020a */
[----:B------:R-:W-:-:S07]  /*2220*/  IMAD R9, R3, R2, R9 ;  /* 0x0000000203097224 */ /* 0x000fce00078e0209 */
.L_x_34:
[----:B------:R-:W-:Y:S01]  /*2230*/  VIADD R14, R14, 0x1 ;  /* 0x000000010e0e7836 */ /* 0x000fe20000000000 */
[----:B------:R-:W-:Y:S01]  /*2240*/  UPLOP3.LUT UP3, UPT, UPT, UPT, UPT, 0x80, 0x8 ;  /* 0x000000000008789c */ /* 0x000fe20003f6f070 */
[----:B------:R-:W-:Y:S02]  /*2250*/  IMAD.IADD R22, R10, 0x1, R100 ;  /* 0x000000010a167824 */ /* 0x000fe400078e0264 */
[----:B------:R-:W-:Y:S01]  /*2260*/  IMAD.IADD R23, R9, 0x1, R83 ;  /* 0x0000000109177824 */ /* 0x000fe200078e0253 */
[----:B------:R-:W-:-:S04]  /*2270*/  ISETP.NE.AND P0, PT, R14, 0x2, PT ;  /* 0x000000020e00780c */ /* 0x000fc80003f05270 */
[----:B------:R-:W-:Y:S02]  /*2280*/  SEL R2, RZ, 0x1, P0 ;  /* 0x00000001ff027807 */ /* 0x000fe40000000000 */
[----:B------:R-:W-:Y:S02]  /*2290*/  SEL R14, R14, RZ, P0 ;  /* 0x000000ff0e0e7207 */ /* 0x000fe40000000000 */
[----:B------:R-:W-:Y:S01]  /*22a0*/  LOP3.LUT R13, R13, R2, RZ, 0x3c, !PT ;  /* 0x000000020d0d7212 */ /* 0x000fe200078e3cff */
[----:B------:R-:W-:Y:S06]  /*22b0*/  @P2 BRA `(.L_x_35) ;  /* 0xfffffff0009c2947 */ /* 0x000fec000383ffff */
[----:B------:R-:W-:Y:S01]  /*22c0*/  UIADD3 UR4, UPT, UPT, UR4, 0x30, URZ ;  /* 0x0000003004047890 */ /* 0x000fe2000fffe0ff */
[----:B------:R-:W-:-:S03]  /*22d0*/  SHF.L.U32 R2, R15, 0x1f, RZ ;  /* 0x0000001f0f027819 */ /* 0x000fc600000006ff */
[----:B------:R-:W-:-:S09]  /*22e0*/  ULEA UR5, UR6, UR4, 0x3 ;  /* 0x0000000406057291 */ /* 0x000fd2000f8e18ff */
[----:B------:R-:W1:Y:S02]  /*22f0*/  SYNCS.PHASECHK.TRANS64.TRYWAIT P0, [UR5], R2 ;  /* 0x00000002ff0075a7 */ /* 0x000e640008001105 */
[----:B-1----:R-:W-:Y:S05]  /*2300*/  @!P0 BRA `(.L_x_36) ;  /* 0x00000078008c8947 */ /* 0x002fea0003800000 */
.L_x_218:
[----:B------:R-:W-:-:S04]  /*2310*/  UIADD3 UR6, UPT, UPT, UR6, 0x1, URZ ;  /* 0x0000000106067890 */ /* 0x000fc8000fffe0ff */
[----:B------:R-:W-:-:S04]  /*2320*/  UISETP.NE.AND UP0, UPT, UR6, 0x6, UPT ;  /* 0x000000060600788c */ /* 0x000fc8000bf05270 */
[----:B------:R-:W-:Y:S02]  /*2330*/  USEL UR7, URZ, 0x1, UP0 ;  /* 0x00000001ff077887 */ /* 0x000fe40008000000 */
[----:B------:R-:W-:-:S04]  /*2340*/  USEL UR6, UR6, URZ, UP0 ;  /* 0x000000ff06067287 */ /* 0x000fc80008000000 */
[----:B------:R-:W-:Y:S01]  /*2350*/  ULEA UR5, UR6, UR4, 0x3 ;  /* 0x0000000406057291 */ /* 0x000fe2000f8e18ff */
[----:B-1----:R-:W-:-:S04]  /*2360*/  LOP3.LUT R2, R15, UR7, RZ, 0x3c, !PT ;  /* 0x000000070f027c12 */ /* 0x002fc8000f8e3cff */
[----:B------:R-:W-:-:S04]  /*2370*/  SHF.L.U32 R3, R2, 0x1f, RZ ;  /* 0x0000001f02037819 */ /* 0x000fc800000006ff */
[----:B------:R-:W1:Y:S02]  /*2380*/  SYNCS.PHASECHK.TRANS64.TRYWAIT P0, [UR5], R3 ;  /* 0x00000003ff0075a7 */ /* 0x000e640008001105 */
[----:B-1----:R-:W-:Y:S05]  /*2390*/  @!P0 BRA `(.L_x_37) ;  /* 0x0000007800808947 */ /* 0x002fea0003800000 */
.L_x_220:
[----:B------:R-:W-:-:S04]  /*23a0*/  UIADD3 UR6, UPT, UPT, UR6, 0x1, URZ ;  /* 0x0000000106067890 */ /* 0x000fc8000fffe0ff */
[----:B------:R-:W-:-:S04]  /*23b0*/  UISETP.NE.AND UP0, UPT, UR6, 0x6, UPT ;  /* 0x000000060600788c */ /* 0x000fc8000bf05270 */
[----:B------:R-:W-:Y:S02]  /*23c0*/  USEL UR7, URZ, 0x1, UP0 ;  /* 0x00000001ff077887 */ /* 0x000fe40008000000 */
[----:B------:R-:W-:-:S04]  /*23d0*/  USEL UR6, UR6, URZ, UP0 ;  /* 0x000000ff06067287 */ /* 0x000fc80008000000 */
[----:B------:R-:W-:Y:S01]  /*23e0*/  ULEA UR5, UR6, UR4, 0x3 ;  /* 0x0000000406057291 */ /* 0x000fe2000f8e18ff */
[----:B------:R-:W-:-:S04]  /*23f0*/  LOP3.LUT R2, R2, UR7, RZ, 0x3c, !PT ;  /* 0x0000000702027c12 */ /* 0x000fc8000f8e3cff */
[----:B-1----:R-:W-:-:S04]  /*2400*/  SHF.L.U32 R3, R2, 0x1f, RZ ;  /* 0x0000001f02037819 */ /* 0x002fc800000006ff */
[----:B------:R-:W1:Y:S02]  /*2410*/  SYNCS.PHASECHK.TRANS64.TRYWAIT P0, [UR5], R3 ;  /* 0x00000003ff0075a7 */ /* 0x000e640008001105 */
[----:B-1----:R-:W-:Y:S05]  /*2420*/  @!P0 BRA `(.L_x_38) ;  /* 0x0000007800748947 */ /* 0x002fea0003800000 */
.L_x_222:
        /* <DEDUP_REMOVED lines=9> */
.L_x_224:
        /* <DEDUP_REMOVED lines=9> */
.L_x_226:
[----:B------:R-:W-:-:S04]  /*2550*/  UIADD3 UR6, UPT, UPT, UR6, 0x1, URZ ;  /* 0x0000000106067890 */ /* 0x000fc8000fffe0ff */
[----:B------:R-:W-:-:S04]  /*2560*/  UISETP.NE.AND UP0, UPT, UR6, 0x6, UPT ;  /* 0x000000060600788c */ /* 0x000fc8000bf05270 */
[----:B------:R-:W-:Y:S02]  /*2570*/  USEL UR5, URZ, 0x1, UP0 ;  /* 0x00000001ff057887 */ /* 0x000fe40008000000 */
[----:B------:R-:W-:-:S04]  /*2580*/  USEL UR6, UR6, URZ, UP0 ;  /* 0x000000ff06067287 */ /* 0x000fc80008000000 */
[----:B------:R-:W-:Y:S01]  /*2590*/  ULEA UR6, UR6, UR4, 0x3 ;  /* 0x0000000406067291 */ /* 0x000fe2000f8e18ff */
[----:B------:R-:W-:-:S04]  /*25a0*/  LOP3.LUT R2, R2, UR5, RZ, 0x3c, !PT ;  /* 0x0000000502027c12 */ /* 0x000fc8000f8e3cff */
[----:B------:R-:W-:Y:S01]  /*25b0*/  SHF.L.U32 R2, R2, 0x1f, RZ ;  /* 0x0000001f02027819 */ /* 0x000fe200000006ff */
[----:B-12---:R-:W-:-:S07]  /*25c0*/  IMAD.U32 R0, RZ, RZ, UR6 ;  /* 0x00000006ff007e24 */ /* 0x006fce000f8e00ff */
.L_x_41:
[----:B-1----:R1:W2:Y:S02]  /*25d0*/  SYNCS.PHASECHK.TRANS64.TRYWAIT P0, [R0+URZ], R2 ;  /* 0x00000002000075a7 */ /* 0x0022a400080011ff */
[----:B--2---:R-:W-:Y:S05]  /*25e0*/  @!P0 NANOSLEEP.SYNCS 0x989680 ;  /* 0x009896800000895d */ /* 0x004fea0003900000 */
[----:B------:R-:W2:Y:S02]  /*25f0*/  @!P0 SYNCS.PHASECHK.TRANS64 P0, [R0+URZ], R2 ;  /* 0x00000002000085a7 */ /* 0x000ea400080010ff */
[----:B--2---:R-:W-:Y:S05]  /*2600*/  @P0 EXIT ;  /* 0x000000000000094d */ /* 0x004fea0003800000 */
[----:B------:R-:W-:Y:S05]  /*2610*/  BRA `(.L_x_41) ;  /* 0xfffffffc00ec7947 */ /* 0x000fea000383ffff */
.L_x_17:
[----:B------:R-:W-:-:S04]  /*2620*/  UISETP.NE.AND UP0, UPT, UR37, URZ, UPT ;  /* 0x000000ff2500728c */ /* 0x000fc8000bf05270 */
[----:B------:R-:W-:-:S09]  /*2630*/  UISETP.NE.OR UP0, UPT, UR8, 0x1, UP0 ;  /* 0x000000010800788c */ /* 0x000fd20008705670 */
[----:B------:R-:W-:Y:S05]  /*2640*/  BRA.U UP0, `(.L_x_42) ;  /* 0x0000000500487547 */ /* 0x000fea000b800000 */
[----:B------:R-:W-:Y:S01]  /*2650*/  ISETP.NE.AND P2, PT, R2, RZ, PT ;  /* 0x000000ff0200720c */ /* 0x000fe20003f45270 */
[----:B------:R-:W-:Y:S01]  /*2660*/  IMAD.MOV.U32 R12, RZ, RZ, 0x1 ;  /* 0x00000001ff0c7424 */ /* 0x000fe200078e00ff */
[----:B------:R-:W-:Y:S02]  /*2670*/  CS2R R10, SRZ ;  /* 0x00000000000a7805 */ /* 0x000fe4000001ff00 */
[----:B------:R-:W-:Y:S01]  /*2680*/  CS2R R8, SRZ ;  /* 0x0000000000087805 */ /* 0x000fe2000001ff00 */
[----:B------:R-:W-:Y:S01]  /*2690*/  UMOV UR4, 0x400 ;  /* 0x0000040000047882 */ /* 0x000fe20000000000 */
[----:B------:R-:W-:Y:S01]  /*26a0*/  UMOV UR6, URZ ;  /* 0x000000ff00067c82 */ /* 0x000fe20008000000 */
[----:B------:R-:W-:-:S12]  /*26b0*/  ULEA UR37, UR37, UR4, 0x18 ;  /* 0x0000000425257291 */ /* 0x000fd8000f8ec0ff */
.L_x_46:
[----:B------:R-:W-:Y:S02]  /*26c0*/  LEA R0, R8, UR37, 0x3 ;  /* 0x0000002508007c11 */ /* 0x000fe4000f8e18ff */
[----:B------:R-:W-:-:S03]  /*26d0*/  SHF.L.U32 R4, R9, 0x1f, RZ ;  /* 0x0000001f09047819 */ /* 0x000fc600000006ff */
[----:B------:R-:W-:Y:S01]  /*26e0*/  VIADD R5, R0, 0x120 ;  /* 0x0000012000057836 */ /* 0x000fe20000000000 */
[----:B------:R-:W1:Y:S02]  /*26f0*/  SYNCS.PHASECHK.TRANS64.TRYWAIT P0, [R0+URZ+0x110], R4 ;  /* 0x00011004000075a7 */ /* 0x000e6400080011ff */
[----:B-1----:R-:W-:Y:S05]  /*2700*/  @!P0 BRA `(.L_x_43) ;  /* 0x0000007800048947 */ /* 0x002fea0003800000 */
.L_x_227:
[----:B------:R-:W-:Y:S01]  /*2710*/  ULEA UR5, UR6, UR37, 0x3 ;  /* 0x0000002506057291 */ /* 0x000fe2000f8e18ff */
[----:B-1----:R-:W-:Y:S01]  /*2720*/  PRMT R0, RZ, 0x654, R5 ;  /* 0x00000654ff007816 */ /* 0x002fe20000000005 */
[----:B------:R-:W-:Y:S01]  /*2730*/  @!P2 IMAD.MOV.U32 R4, RZ, RZ, 0x10 ;  /* 0x00000010ff04a424 */ /* 0x000fe200078e00ff */
[----:B------:R-:W-:Y:S01]  /*2740*/  SHF.L.U32 R5, R12, 0x1f, RZ ;  /* 0x0000001f0c057819 */ /* 0x000fe200000006ff */
[----:B------:R-:W-:Y:S01]  /*2750*/  UIADD3 UR4, UPT, UPT, UR5, 0xb0, URZ ;  /* 0x000000b005047890 */ /* 0x000fe2000fffe0ff */
[----:B------:R1:W-:Y:S05]  /*2760*/  SYNCS.ARRIVE.TRANS64.RED.A1T0 RZ, [R0+URZ], RZ ;  /* 0x000000ff00ff79a7 */ /* 0x0003ea00081004ff */
[----:B------:R-:W-:Y:S01]  /*2770*/  IMAD.U32 R6, RZ, RZ, UR4 ;  /* 0x00000004ff067e24 */ /* 0x000fe2000f8e00ff */
[----:B------:R-:W2:Y:S04]  /*2780*/  SYNCS.PHASECHK.TRANS64.TRYWAIT P0, [UR5+0xc0], R5 ;  /* 0x0000c005ff0075a7 */ /* 0x000ea80008001105 */
[----:B------:R-:W-:Y:S01]  /*2790*/  PRMT R6, R2, 0x654, R6 ;  /* 0x0000065402067816 */ /* 0x000fe20000000006 */
[----:B-12---:R-:W-:Y:S06]  /*27a0*/  @!P0 BRA `(.L_x_44) ;  /* 0x0000007400f08947 */ /* 0x006fec0003800000 */
.L_x_229:
[----:B------:R-:W-:Y:S01]  /*27b0*/  ULEA UR4, UR6, UR37, 0x4 ;  /* 0x0000002506047291 */ /* 0x000fe2000f8e20ff */
[----:B------:R-:W-:Y:S01]  /*27c0*/  SEL R3, R6, R3, !P2 ;  /* 0x0000000306037207 */ /* 0x000fe20005000000 */
[----:B------:R-:W-:Y:S01]  /*27d0*/  UIADD3 UR5, UPT, UPT, UR5, 0xb0, URZ ;  /* 0x000000b005057890 */ /* 0x000fe2000fffe0ff */
[----:B-1----:R-:W-:Y:S01]  /*27e0*/  LEA R0, R11, UR37, 0x3 ;  /* 0x000000250b007c11 */ /* 0x002fe2000f8e18ff */
[----:B------:R-:W-:Y:S01]  /*27f0*/  UIADD3 UR4, UPT, UPT, UR4, 0x140, URZ ;  /* 0x0000014004047890 */ /* 0x000fe2000fffe0ff */
[----:B------:R1:W-:Y:S01]  /*2800*/  @!P2 SYNCS.ARRIVE.TRANS64.RED RZ, [R3+URZ], R4 ;  /* 0x0000000403ffa9a7 */ /* 0x0003e200080004ff */
[----:B------:R-:W-:Y:S01]  /*2810*/  UIADD3 UR6, UPT, UPT, UR6, 0x1, URZ ;  /* 0x0000000106067890 */ /* 0x000fe2000fffe0ff */
[----:B------:R-:W-:-:S03]  /*2820*/  VIADD R8, R8, 0x1 ;  /* 0x0000000108087836 */ /* 0x000fc60000000000 */
[----:B------:R-:W-:Y:S02]  /*2830*/  UISETP.NE.AND UP0, UPT, UR6, 0x2, UPT ;  /* 0x000000020600788c */ /* 0x000fe4000bf05270 */
[----:B------:R-:W-:Y:S01]  /*2840*/  ISETP.NE.AND P0, PT, R8, 0x2, PT ;  /* 0x000000020800780c */ /* 0x000fe20003f05270 */
[----:B------:R-:W-:Y:S06]  /*2850*/  UGETNEXTWORKID.BROADCAST [UR4], [UR5] ;  /* 0x00000000040073ca */ /* 0x000fec0008000100 */
[----:B------:R-:W-:Y:S02]  /*2860*/  USEL UR4, URZ, 0x1, UP0 ;  /* 0x00000001ff047887 */ /* 0x000fe40008000000 */
[----:B------:R-:W-:-:S04]  /*2870*/  USEL UR6, UR6, URZ, UP0 ;  /* 0x000000ff06067287 */ /* 0x000fc80008000000 */
[----:B------:R-:W-:Y:S02]  /*2880*/  LOP3.LUT R12, R12, UR4, RZ, 0x3c, !PT ;  /* 0x000000040c0c7c12 */ /* 0x000fe4000f8e3cff */
[----:B-1----:R-:W-:-:S04]  /*2890*/  SHF.L.U32 R4, R10, 0x1f, RZ ;  /* 0x0000001f0a047819 */ /* 0x002fc800000006ff */
[----:B------:R-:W1:Y:S02]  /*28a0*/  SYNCS.PHASECHK.TRANS64.TRYWAIT P1, [R0+URZ+0xb0], R4 ;  /* 0x0000b004000075a7 */ /* 0x000e6400080211ff */
[----:B-1----:R-:W-:Y:S05]  /*28b0*/  @!P1 BRA `(.L_x_45) ;  /* 0x0000007400c49947 */ /* 0x002fea0003800000 */
.L_x_230:
[C---:B-1----:R-:W-:Y:S01]  /*28c0*/  LEA R4, R11.reuse, UR37, 0x4 ;  /* 0x000000250b047c11 */ /* 0x042fe2000f8e20ff */
[----:B------:R-:W-:Y:S01]  /*28d0*/  VIADD R0, R0, 0xc0 ;  /* 0x000000c000007836 */ /* 0x000fe20000000000 */
[----:B------:R-:W-:Y:S01]  /*28e0*/  SEL R8, R8, RZ, P0 ;  /* 0x000000ff08087207 */ /* 0x000fe20000000000 */
[----:B------:R-:W-:-:S03]  /*28f0*/  VIADD R11, R11, 0x1 ;  /* 0x000000010b0b7836 */ /* 0x000fc60000000000 */
[----:B------:R-:W1:Y:S01]  /*2900*/  LDS.128 R4, [R4+0x140] ;  /* 0x0001400004047984 */ /* 0x000e620000000c00 */
[----:B------:R-:W-:Y:S02]  /*2910*/  PRMT R0, RZ, 0x654, R0 ;  /* 0x00000654ff007816 */ /* 0x000fe40000000000 */
[C---:B------:R-:W-:Y:S01]  /*2920*/  ISETP.NE.AND P1, PT, R11.reuse, 0x2, PT ;  /* 0x000000020b00780c */ /* 0x040fe20003f25270 */
[----:B------:R-:W-:Y:S01]  /*2930*/  @!PT LDS RZ, [RZ] ;  /* 0x00000000fffff984 */ /* 0x000fe20000000800 */
[----:B------:R-:W-:Y:S01]  /*2940*/  @!PT LDS RZ, [RZ] ;  /* 0x00000000fffff984 */ /* 0x000fe20000000800 */
[----:B------:R-:W-:Y:S01]  /*2950*/  @!PT LDS RZ, [RZ] ;  /* 0x00000000fffff984 */ /* 0x000fe20000000800 */
[----:B------:R-:W-:Y:S01]  /*2960*/  @!PT LDS RZ, [RZ] ;  /* 0x00000000fffff984 */ /* 0x000fe20000000800 */
[----:B------:R2:W-:Y:S06]  /*2970*/  MEMBAR.ALL.CTA ;  /* 0x0000000000007992 */ /* 0x0005ec0000008000 */
[----:B--2---:R-:W2:Y:S01]  /*2980*/  FENCE.VIEW.ASYNC.S ;  /* 0x00000000000073c6 */ /* 0x004ea20000000000 */
[----:B------:R-:W-:Y:S01]  /*2990*/  SEL R11, R11, RZ, P1 ;  /* 0x000000ff0b0b7207 */ /* 0x000fe20000800000 */
[----:B--2---:R2:W-:Y:S01]  /*29a0*/  SYNCS.ARRIVE.TRANS64.RED.A1T0 RZ, [R0+URZ], RZ ;  /* 0x000000ff00ff79a7 */ /* 0x0045e200081004ff */
[----:B-1----:R-:W-:-:S02]  /*29b0*/  LOP3.LUT P3, RZ, R6, 0x1, RZ, 0xc0, !PT ;  /* 0x0000000106ff7812 */ /* 0x002fc4000786c0ff */
[----:B------:R-:W-:-:S04]  /*29c0*/  SEL R4, RZ, 0x1, P1 ;  /* 0x00000001ff047807 */ /* 0x000fc80000800000 */
[----:B------:R-:W-:Y:S02]  /*29d0*/  LOP3.LUT R10, R10, R4, RZ, 0x3c, !PT ;  /* 0x000000040a0a7212 */ /* 0x000fe400078e3cff */
[----:B--2---:R-:W-:-:S04]  /*29e0*/  SEL R0, RZ, 0x1, P0 ;  /* 0x00000001ff007807 */ /* 0x004fc80000000000 */
[----:B------:R-:W-:Y:S01]  /*29f0*/  LOP3.LUT R9, R9, R0, RZ, 0x3c, !PT ;  /* 0x0000000009097212 */ /* 0x000fe200078e3cff */
[----:B------:R-:W-:Y:S06]  /*2a00*/  @P3 BRA `(.L_x_46) ;  /* 0xfffffffc002c3947 */ /* 0x000fec000383ffff */
[----:B------:R-:W-:Y:S01]  /*2a10*/  ULEA UR5, UR6, UR37, 0x3 ;  /* 0x0000002506057291 */ /* 0x000fe2000f8e18ff */
[----:B------:R-:W-:-:S08]  /*2a20*/  SHF.L.U32 R2, R12, 0x1f, RZ ;  /* 0x0000001f0c027819 */ /* 0x000fd000000006ff */
[----:B------:R-:W1:Y:S02]  /*2a30*/  SYNCS.PHASECHK.TRANS64 P0, [UR5+0xc0], R2 ;  /* 0x0000c002ff0075a7 */ /* 0x000e640008001005 */
[----:B-1----:R-:W-:Y:S05]  /*2a40*/  @P0 BRA `(.L_x_47) ;  /* 0x0000000000080947 */ /* 0x002fea0003800000 */
[----:B------:R-:W1:Y:S02]  /*2a50*/  SYNCS.PHASECHK.TRANS64.TRYWAIT P0, [UR5+0xc0], R2 ;  /* 0x0000c002ff0075a7 */ /* 0x000e640008001105 */
[----:B-1----:R-:W-:Y:S05]  /*2a60*/  @!P0 BRA `(.L_x_48) ;  /* 0x00000074006c8947 */ /* 0x002fea0003800000 */
.L_x_47:
[----:B------:R-:W-:-:S04]  /*2a70*/  UIADD3 UR4, UPT, UPT, UR6, 0x1, URZ ;  /* 0x0000000106047890 */ /* 0x000fc8000fffe0ff */
[----:B------:R-:W-:-:S04]  /*2a80*/  UISETP.NE.AND UP0, UPT, UR4, 0x2, UPT ;  /* 0x000000020400788c */ /* 0x000fc8000bf05270 */
[----:B------:R-:W-:Y:S02]  /*2a90*/  USEL UR7, URZ, 0x1, UP0 ;  /* 0x00000001ff077887 */ /* 0x000fe40008000000 */
[----:B------:R-:W-:-:S04]  /*2aa0*/  USEL UR4, UR4, URZ, UP0 ;  /* 0x000000ff04047287 */ /* 0x000fc80008000000 */
[----:B------:R-:W-:Y:S01]  /*2ab0*/  ULEA UR4, UR4, UR37, 0x3 ;  /* 0x0000002504047291 */ /* 0x000fe2000f8e18ff */
[----:B-1----:R-:W-:-:S04]  /*2ac0*/  LOP3.LUT R2, R12, UR7, RZ, 0x3c, !PT ;  /* 0x000000070c027c12 */ /* 0x002fc8000f8e3cff */
[----:B------:R-:W-:-:S04]  /*2ad0*/  SHF.L.U32 R0, R2, 0x1f, RZ ;  /* 0x0000001f02007819 */ /* 0x000fc800000006ff */
[----:B------:R-:W1:Y:S02]  /*2ae0*/  SYNCS.PHASECHK.TRANS64 P0, [UR4+0xc0], R0 ;  /* 0x0000c000ff0075a7 */ /* 0x000e640008001004 */
[----:B-1----:R-:W-:Y:S05]  /*2af0*/  @P0 EXIT ;  /* 0x000000000000094d */ /* 0x002fea0003800000 */
[----:B------:R-:W-:Y:S02]  /*2b00*/  SHF.L.U32 R2, R2, 0x1f, RZ ;  /* 0x0000001f02027819 */ /* 0x000fe400000006ff */
[----:B------:R-:W-:-:S07]  /*2b10*/  MOV R0, UR4 ;  /* 0x0000000400007c02 */ /* 0x000fce0008000f00 */
.L_x_49:
[----:B-1----:R1:W2:Y:S02]  /*2b20*/  SYNCS.PHASECHK.TRANS64.TRYWAIT P0, [R0+URZ+0xc0], R2 ;  /* 0x0000c002000075a7 */ /* 0x0022a400080011ff */
[----:B--2---:R-:W-:Y:S05]  /*2b30*/  @!P0 NANOSLEEP.SYNCS 0x989680 ;  /* 0x009896800000895d */ /* 0x004fea0003900000 */
[----:B------:R-:W2:Y:S02]  /*2b40*/  @!P0 SYNCS.PHASECHK.TRANS64 P0, [R0+URZ+0xc0], R2 ;  /* 0x0000c002000085a7 */ /* 0x000ea400080010ff */
[----:B--2---:R-:W-:Y:S05]  /*2b50*/  @P0 EXIT ;  /* 0x000000000000094d */ /* 0x004fea0003800000 */
[----:B------:R-:W-:Y:S05]  /*2b60*/  BRA `(.L_x_49) ;  /* 0xfffffffc00ec7947 */ /* 0x000fea000383ffff */
.L_x_42:
[----:B------:R-:W-:-:S09]  /*2b70*/  UISETP.NE.AND UP0, UPT, UR8, URZ, UPT ;  /* 0x000000ff0800728c */ /* 0x000fd2000bf05270 */
[----:B------:R-:W-:Y:S05]  /*2b80*/  BRA.U UP0, `(.L_x_50) ;  /* 0x0000000d00b47547 */ /* 0x000fea000b800000 */
[----:B------:R-:W-:Y:S01]  /*2b90*/  UMOV UR4, 0x40 ;  /* 0x0000004000047882 */ /* 0x000fe20000000000 */
[----:B------:R-:W-:Y:S01]  /*2ba0*/  NOP ;  /* 0x0000000000007918 */ /* 0x000fe20000000000 */
[----:B------:R-:W-:Y:S01]  /*2bb0*/  ULEA UR4, UR37, UR4, 0x18 ;  /* 0x0000000425047291 */ /* 0x000fe2000f8ec0ff */
[----:B------:R-:W-:Y:S02]  /*2bc0*/  UMOV UR5, 0x400 ;  /* 0x0000040000057882 */ /* 0x000fe40000000000 */
[----:B------:R-:W-:-:S06]  /*2bd0*/  ULEA UR37, UR37, UR5, 0x18 ;  /* 0x0000000525257291 */ /* 0x000fcc000f8ec0ff */
[----:B------:R-:W1:Y:S02]  /*2be0*/  LDS.U8 R0, [UR4+0x1c] ;  /* 0x00001c04ff007984 */ /* 0x000e640008000000 */
[----:B-1----:R-:W-:-:S13]  /*2bf0*/  ISETP.NE.AND P0, PT, R0, RZ, PT ;  /* 0x000000ff0000720c */ /* 0x002fda0003f05270 */
[----:B------:R-:W-:Y:S05]  /*2c00*/  @P0 BRA `(.L_x_51) ;  /* 0x0000000000580947 */ /* 0x000fea0003800000 */
[----:B------:R-:W-:-:S13]  /*2c10*/  ELECT P0, URZ, PT ;  /* 0x0000000000ff782f */ /* 0x000fda0003800000 */
[----:B------:R-:W-:Y:S05]  /*2c20*/  @!P0 BRA `(.L_x_52) ;  /* 0x0000000000608947 */ /* 0x000fea0003800000 */
[----:B------:R-:W-:Y:S01]  /*2c30*/  UMOV UR5, 0x10 ;  /* 0x0000001000057882 */ /* 0x000fe20000000000 */
[----:B------:R-:W-:Y:S01]  /*2c40*/  HFMA2 R0, -RZ, RZ, 0, 5.9604644775390625e-08 ;  /* 0x00000001ff007431 */ /* 0x000fe200000001ff */
[----:B------:R-:W-:-:S03]  /*2c50*/  MOV R2, 0xffff ;  /* 0x0000ffff00027802 */ /* 0x000fc60000000f00 */
[----:B------:R-:W-:Y:S04]  /*2c60*/  DEPBAR.LE SB1, 0x36 ;  /* 0x00009d800000791a */ /* 0x000fe80000000000 */
[----:B------:R-:W1:Y:S02]  /*2c70*/  UTCATOMSWS.FIND_AND_SET.ALIGN UP0, UR5, UR5 ;  /* 0x00000005000575e3 */ /* 0x000e640008000800 */
[----:B-1----:R-:W-:Y:S01]  /*2c80*/  MOV R3, UR5 ;  /* 0x0000000500037c02 */ /* 0x002fe20008000f00 */
[----:B------:R-:W-:Y:S06]  /*2c90*/  BRA.U UP0, `(.L_x_53) ;  /* 0x0000000100187547 */ /* 0x000fec000b800000 */
.L_x_54:
[----:B------:R-:W-:Y:S05]  /*2ca0*/  NANOSLEEP 0x64 ;  /* 0x000000640000795d */ /* 0x000fea0003800000 */
[----:B------:R-:W-:-:S05]  /*2cb0*/  UMOV UR5, 0x10 ;  /* 0x0000001000057882 */ /* 0x000fca0000000000 */
[----:B------:R-:W-:Y:S04]  /*2cc0*/  DEPBAR.LE SB1, 0x36 ;  /* 0x00009d800000791a */ /* 0x000fe80000000000 */
[----:B------:R-:W1:Y:S02]  /*2cd0*/  UTCATOMSWS.FIND_AND_SET.ALIGN UP0, UR5, UR5 ;  /* 0x00000005000575e3 */ /* 0x000e640008000800 */
[----:B-1----:R-:W-:Y:S01]  /*2ce0*/  MOV R3, UR5 ;  /* 0x0000000500037c02 */ /* 0x002fe20008000f00 */
[----:B------:R-:W-:Y:S05]  /*2cf0*/  BRA.U !UP0, `(.L_x_54) ;  /* 0xfffffffd08e87547 */ /* 0x000fea000b83ffff */
.L_x_53:
[-C--:B------:R-:W-:Y:S02]  /*2d00*/  SHF.L.U32 R2, R2, R3.reuse, RZ ;  /* 0x0000000302027219 */ /* 0x080fe400000006ff */
[----:B------:R-:W-:Y:S01]  /*2d10*/  SHF.L.U32 R0, R0, R3, RZ ;  /* 0x0000000300007219 */ /* 0x000fe200000006ff */
[----:B------:R-:W-:Y:S02]  /*2d20*/  IMAD.SHL.U32 R3, R3, 0x20, RZ ;  /* 0x0000002003037824 */ /* 0x000fe400078e00ff */
[----:B------:R1:W-:Y:S04]  /*2d30*/  ATOMS.OR RZ, [UR4+0x14], R2 ;  /* 0x00001402ffff798c */ /* 0x0003e8000b000004 */
[----:B------:R1:W-:Y:S04]  /*2d40*/  ATOMS.OR RZ, [UR4+0x18], R0 ;  /* 0x00001800ffff798c */ /* 0x0003e8000b000004 */
[----:B------:R1:W-:Y:S01]  /*2d50*/  STS [UR37+0x160], R3 ;  /* 0x00016003ff007988 */ /* 0x0003e20008000825 */
[----:B------:R-:W-:Y:S05]  /*2d60*/  BRA `(.L_x_52) ;  /* 0x0000000000107947 */ /* 0x000fea0003800000 */
.L_x_51:
[----:B------:R-:W-:Y:S02]  /*2d70*/  MOV R0, 0xffffffff ;  /* 0xffffffff00007802 */ /* 0x000fe40000000f00 */
[----:B------:R-:W-:-:S03]  /*2d80*/  MOV R2, 0x2db0 ;  /* 0x00002db000027802 */ /* 0x000fc60000000f00 */
[----:B------:R1:W-:Y:S04]  /*2d90*/  STS [UR37+0x160], R0 ;  /* 0x00016000ff007988 */ /* 0x0003e80008000825 */
[----:B-1-3-5:R-:W-:Y:S05]  /*2da0*/  CALL.REL.NOINC `($__internal_1_$__cuda_sm10x_tcgen05_guardrail_trap_phase_invalid_during_alloc) ;  /* 0x0000007800747944 */ /* 0x02afea0003c00000 */
.L_x_52:
[----:B------:R-:W-:Y:S05]  /*2db0*/  WARPSYNC.ALL ;  /* 0x0000000000007948 */ /* 0x000fea0003800000 */
[----:B------:R-:W2:Y:S01]  /*2dc0*/  S2UR UR5, SR_CgaCtaId ;  /* 0x00000000000579c3 */ /* 0x000ea20000008800 */
[----:B------:R-:W-:Y:S01]  /*2dd0*/  UMOV UR4, 0x400 ;  /* 0x0000040000047882 */ /* 0x000fe20000000000 */
[----:B------:R-:W-:-:S06]  /*2de0*/  NOP ;  /* 0x0000000000007918 */ /* 0x000fcc0000000000 */
[----:B------:R-:W-:Y:S06]  /*2df0*/  BAR.ARV 0x6, 0xa0 ;  /* 0x0182800000007b1d */ /* 0x000fec0000002000 */
[----:B------:R-:W4:Y:S01]  /*2e00*/  LDCU UR7, c[0x0][0x38c] ;  /* 0x00007180ff0777ac */ /* 0x000f220008000800 */
[----:B------:R-:W-:Y:S01]  /*2e10*/  IMAD.MOV.U32 R11, RZ, RZ, 0x1 ;  /* 0x00000001ff0b7424 */ /* 0x000fe200078e00ff */
[----:B------:R-:W-:Y:S01]  /*2e20*/  CS2R R8, SRZ ;  /* 0x0000000000087805 */ /* 0x000fe2000001ff00 */
[----:B------:R-:W-:Y:S01]  /*2e30*/  IMAD.MOV.U32 R10, RZ, RZ, RZ ;  /* 0x000000ffff0a7224 */ /* 0x000fe200078e00ff */
[----:B------:R-:W3:Y:S01]  /*2e40*/  LDCU UR6, c[0x0][0x38c] ;  /* 0x00007180ff0677ac */ /* 0x000ee20008000800 */
[----:B------:R-:W-:Y:S01]  /*2e50*/  UMOV UR15, URZ ;  /* 0x000000ff000f7c82 */ /* 0x000fe20008000000 */
[----:B------:R-:W-:Y:S01]  /*2e60*/  UMOV UR14, URZ ;  /* 0x000000ff000e7c82 */ /* 0x000fe20008000000 */
[----:B--2---:R-:W-:Y:S01]  /*2e70*/  ULEA UR5, UR5, UR4, 0x18 ;  /* 0x0000000405057291 */ /* 0x004fe2000f8ec0ff */
[----:B------:R-:W-:Y:S01]  /*2e80*/  UMOV UR24, 0x0 ;  /* 0x0000000000187882 */ /* 0x000fe20000000000 */
[----:B------:R-:W-:-:S02]  /*2e90*/  UMOV UR25, 0x8200490 ;  /* 0x0820049000197882 */ /* 0x000fc40000000000 */
[----:B------:R-:W-:Y:S02]  /*2ea0*/  UIADD3 UR10, UPT, UPT, UR5, 0x8400, URZ ;  /* 0x00008400050a7890 */ /* 0x000fe4000fffe0ff */
[----:B------:R-:W-:Y:S02]  /*2eb0*/  UIADD3 UR11, UPT, UPT, UR5, 0x20400, URZ ;  /* 0x00020400050b7890 */ /* 0x000fe4000fffe0ff */
[----:B----4-:R-:W-:Y:S01]  /*2ec0*/  UIADD3 UR7, UPT, UPT, UR7, 0x3f, URZ ;  /* 0x0000003f07077890 */ /* 0x010fe2000fffe0ff */
[----:B-1----:R-:W1:Y:S01]  /*2ed0*/  LDS R0, [UR5+0x160] ;  /* 0x00016005ff007984 */ /* 0x002e620008000800 */
[----:B------:R-:W-:Y:S02]  /*2ee0*/  USHF.R.U32.HI UR10, URZ, 0x4, UR10 ;  /* 0x00000004ff0a7899 */ /* 0x000fe4000801160a */
[----:B------:R-:W-:Y:S02]  /*2ef0*/  USHF.R.S32.HI UR4, URZ, 0x1f, UR7 ;  /* 0x0000001fff047899 */ /* 0x000fe40008011407 */
[----:B------:R-:W-:-:S02]  /*2f00*/  USHF.R.U32.HI UR11, URZ, 0x4, UR11 ;  /* 0x00000004ff0b7899 */ /* 0x000fc4000801160b */
[----:B------:R-:W-:Y:S02]  /*2f10*/  ULEA.HI UR4, UR4, UR7, URZ, 0x6 ;  /* 0x0000000704047291 */ /* 0x000fe4000f8f30ff */
[----:B------:R-:W-:Y:S02]  /*2f20*/  ULOP3.LUT UR10, UR10, 0x3fff, URZ, 0xc0, !UPT ;  /* 0x00003fff0a0a7892 */ /* 0x000fe4000f8ec0ff */
[----:B------:R-:W-:Y:S02]  /*2f30*/  USHF.R.S32.HI UR4, URZ, 0x6, UR4 ;  /* 0x00000006ff047899 */ /* 0x000fe40008011404 */
[----:B------:R-:W-:Y:S02]  /*2f40*/  ULOP3.LUT UR11, UR11, 0x3fff, URZ, 0xc0, !UPT ;  /* 0x00003fff0b0b7892 */ /* 0x000fe4000f8ec0ff */
[----:B------:R-:W-:Y:S01]  /*2f50*/  UISETP.LT.AND UP0, UPT, UR4, 0x1, UPT ;  /* 0x000000010400788c */ /* 0x000fe2000bf01270 */
[----:B------:R-:W-:Y:S01]  /*2f60*/  UMOV UR22, 0x0 ;  /* 0x0000000000167882 */ /* 0x000fe20000000000 */
[----:B------:R-:W-:-:S02]  /*2f70*/  UMOV UR23, 0x8200490 ;  /* 0x0820049000177882 */ /* 0x000fc40000000000 */
[----:B------:R-:W-:Y:S02]  /*2f80*/  USEL UR9, UR4, 0x1, !UP0 ;  /* 0x0000000104097887 */ /* 0x000fe4000c000000 */
[----:B------:R-:W-:Y:S02]  /*2f90*/  ULOP3.LUT UR10, UR10, 0x10000, URZ, 0xfc, !UPT ;  /* 0x000100000a0a7892 */ /* 0x000fe4000f8efcff */
[----:B------:R-:W-:Y:S02]  /*2fa0*/  ULOP3.LUT UR11, UR11, 0x10000, URZ, 0xfc, !UPT ;  /* 0x000100000b0b7892 */ /* 0x000fe4000f8efcff */
[----:B------:R-:W-:Y:S02]  /*2fb0*/  UIADD3 UR9, UPT, UPT, -UR9, URZ, URZ ;  /* 0x000000ff09097290 */ /* 0x000fe4000fffe1ff */
[----:B---3--:R-:W-:Y:S01]  /*2fc0*/  UISETP.GE.AND UP3, UPT, UR6, 0x1, UPT ;  /* 0x000000010600788c */ /* 0x008fe2000bf66270 */
[----:B------:R-:W-:Y:S01]  /*2fd0*/  UMOV UR20, 0x0 ;  /* 0x0000000000147882 */ /* 0x000fe20000000000 */
[----:B------:R-:W-:Y:S01]  /*2fe0*/  UMOV UR21, 0x8200490 ;  /* 0x0820049000157882 */ /* 0x000fe20000000000 */
[----:B------:R-:W-:Y:S01]  /*2ff0*/  UMOV UR18, 0x0 ;  /* 0x0000000000127882 */ /* 0x000fe20000000000 */
[----:B------:R-:W-:Y:S01]  /*3000*/  UMOV UR19, 0x8200490 ;  /* 0x0820049000137882 */ /* 0x000fe20000000000 */
[----:B-1----:R-:W-:-:S15]  /*3010*/  R2UR UR16, R0 ;  /* 0x00000000001072ca */ /* 0x002fde00000e0000 */
.L_x_61:
[----:B------:R-:W-:Y:S02]  /*3020*/  LEA R0, R10, UR5, 0x3 ;  /* 0x000000050a007c11 */ /* 0x000fe4000f8e18ff */
[----:B------:R-:W-:Y:S02]  /*3030*/  SHF.L.U32 R2, R9, 0x1f, RZ ;  /* 0x0000001f09027819 */ /* 0x000fe400000006ff */
[----:B------:R-:W-:Y:S01]  /*3040*/  PLOP3.LUT P0, PT, PT, PT, UP3, 0x80, 0x8 ;  /* 0x000000000008781c */ /* 0x000fe20003f0f038 */
[----:B------:R-:W-:Y:S01]  /*3050*/  VIADD R3, R0, 0xc0 ;  /* 0x000000c000037836 */ /* 0x000fe20000000000 */
[----:B-1----:R-:W1:Y:S02]  /*3060*/  SYNCS.PHASECHK.TRANS64.TRYWAIT P1, [R0+URZ+0xb0], R2 ;  /* 0x0000b002000075a7 */ /* 0x002e6400080211ff */
[----:B-1-3--:R-:W-:Y:S09]  /*3070*/  @!P1 BRA `(.L_x_55) ;  /* 0x0000007000009947 */ /* 0x00aff20003800000 */
.L_x_232:
[----:B------:R-:W-:Y:S01]  /*3080*/  LEA R4, R10, UR5, 0x4 ;  /* 0x000000050a047c11 */ /* 0x000fe2000f8e20ff */
[----:B------:R-:W-:Y:S01]  /*3090*/  @UP3 ULEA UR6, UR14, UR5, 0x3 ;  /* 0x000000050e063291 */ /* 0x000fe2000f8e18ff */
[----:B------:R-:W-:Y:S01]  /*30a0*/  PLOP3.LUT P2, PT, PT, PT, PT, 0x80, 0x8 ;  /* 0x000000000008781c */ /* 0x000fe20003f4f070 */
[----:B------:R-:W-:Y:S01]  /*30b0*/  ULEA UR7, UR15, UR5, 0x3 ;  /* 0x000000050f077291 */ /* 0x000fe2000f8e18ff */
[----:B------:R-:W-:Y:S01]  /*30c0*/  PRMT R3, RZ, 0x654, R3 ;  /* 0x00000654ff037816 */ /* 0x000fe20000000003 */
[----:B------:R-:W-:Y:S01]  /*30d0*/  ULEA UR8, UR15, UR16, 0x7 ;  /* 0x000000100f087291 */ /* 0x000fe2000f8e38ff */
[----:B------:R-:W2:Y:S01]  /*30e0*/  LDS.128 R4, [R4+0x140] ;  /* 0x0001400004047984 */ /* 0x000ea20000000c00 */
[----:B-1----:R-:W-:Y:S02]  /*30f0*/  @P0 SHF.L.U32 R2, R8, 0x1f, RZ ;  /* 0x0000001f08020819 */ /* 0x002fe400000006ff */
[----:B------:R-:W-:Y:S01]  /*3100*/  SHF.L.U32 R0, R11, 0x1f, RZ ;  /* 0x0000001f0b007819 */ /* 0x000fe200000006ff */
[----:B------:R-:W-:Y:S01]  /*3110*/  @!PT LDS RZ, [RZ] ;  /* 0x00000000fffff984 */ /* 0x000fe20000000800 */
[----:B------:R-:W-:Y:S01]  /*3120*/  @!PT LDS RZ, [RZ] ;  /* 0x00000000fffff984 */ /* 0x000fe20000000800 */
[----:B------:R-:W-:Y:S01]  /*3130*/  @!PT LDS RZ, [RZ] ;  /* 0x00000000fffff984 */ /* 0x000fe20000000800 */
[----:B------:R-:W-:Y:S01]  /*3140*/  @!PT LDS RZ, [RZ] ;  /* 0x00000000fffff984 */ /* 0x000fe20000000800 */
[----:B------:R1:W-:Y:S06]  /*3150*/  MEMBAR.ALL.CTA ;  /* 0x0000000000007992 */ /* 0x0003ec0000008000 */
[----:B-1----:R-:W1:Y:S02]  /*3160*/  FENCE.VIEW.ASYNC.S ;  /* 0x00000000000073c6 */ /* 0x002e640000000000 */
[----:B-1----:R1:W-:Y:S01]  /*3170*/  SYNCS.ARRIVE.TRANS64.RED.A1T0 RZ, [R3+URZ], RZ ;  /* 0x000000ff03ff79a7 */ /* 0x0023e200081004ff */
[----:B------:R1:W3:Y:S01]  /*3180*/  @P0 SYNCS.PHASECHK.TRANS64.TRYWAIT P2, [UR6], R2 ;  /* 0x00000002ff0005a7 */ /* 0x0002e20008041106 */
[----:B--2---:R-:W-:Y:S01]  /*3190*/  LOP3.LUT P1, RZ, R6, 0x1, RZ, 0xc0, !PT ;  /* 0x0000000106ff7812 */ /* 0x004fe2000782c0ff */
[----:B------:R-:W2:Y:S02]  /*31a0*/  SYNCS.PHASECHK.TRANS64.TRYWAIT P0, [UR7+0xf0], R0 ;  /* 0x0000f000ff0075a7 */ /* 0x000ea40008001107 */
[----:B-123--:R-:W-:Y:S10]  /*31b0*/  @!P0 BRA `(.L_x_56) ;  /* 0x0000006c00c48947 */ /* 0x00eff40003800000 */
.L_x_234:
[----:B------:R-:W-:Y:S01]  /*31c0*/  IADD3 R10, PT, PT, R10, 0x1, RZ ;  /* 0x000000010a0a7810 */ /* 0x000fe20007ffe0ff */
[----:B------:R-:W-:Y:S06]  /*31d0*/  BRA.U !UP3, `(.L_x_57) ;  /* 0x000000010bc07547 */ /* 0x000fec000b800000 */
[----:B------:R-:W-:Y:S01]  /*31e0*/  UPLOP3.LUT UP4, UPT, UPT, UPT, UPT, 0x40, 0x4 ;  /* 0x000000000004789c */ /* 0x000fe20003f8e870 */
[----:B------:R-:W-:Y:S01]  /*31f0*/  UMOV UR13, UR9 ;  /* 0x00000009000d7c82 */ /* 0x000fe20008000000 */
[----:B------:R-:W-:Y:S01]  /*3200*/  UMOV UR12, UR4 ;  /* 0x00000004000c7c82 */ /* 0x000fe20008000000 */
[----:B------:R-:W-:-:S08]  /*3210*/  UMOV UR17, UR14 ;  /* 0x0000000e00117c82 */ /* 0x000fd00008000000 */
.L_x_60:
[----:B------:R-:W-:Y:S02]  /*3220*/  UIADD3 UR13, UPT, UPT, UR13, 0x1, URZ ;  /* 0x000000010d0d7890 */ /* 0x000fe4000fffe0ff */
[----:B--2---:R-:W-:Y:S02]  /*3230*/  ULEA UR6, UR17, UR5, 0x3 ;  /* 0x0000000511067291 */ /* 0x004fe4000f8e18ff */
[----:B------:R-:W-:Y:S01]  /*3240*/  UISETP.NE.AND UP0, UPT, UR13, URZ, UPT ;  /* 0x000000ff0d00728c */ /* 0x000fe2000bf05270 */
[----:B---3--:R-:W-:Y:S10]  /*3250*/  @P2 BRA `(.L_x_58) ;  /* 0x00000000000c2947 */ /* 0x008ff40003800000 */
[----:B-1----:R-:W-:Y:S04]  /*3260*/  SHF.L.U32 R2, R8, 0x1f, RZ ;  /* 0x0000001f08027819 */ /* 0x002fe800000006ff */
[----:B------:R-:W1:Y:S02]  /*3270*/  SYNCS.PHASECHK.TRANS64.TRYWAIT P0, [UR6], R2 ;  /* 0x00000002ff0075a7 */ /* 0x000e640008001106 */
[----:B-1----:R-:W-:Y:S05]  /*3280*/  @!P0 BRA `(.L_x_59) ;  /* 0x0000006c00a88947 */ /* 0x002fea0003800000 */
.L_x_58:
[----:B------:R-:W-:Y:S01]  /*3290*/  UISETP.NE.AND UP1, UPT, UR12, 0x1, UPT ;  /* 0x000000010c00788c */ /* 0x000fe2000bf25270 */
[----:B------:R-:W-:Y:S01]  /*32a0*/  PLOP3.LUT P2, PT, PT, PT, PT, 0x80, 0x8 ;  /* 0x000000000008781c */ /* 0x000fe20003f4f070 */
[----:B------:R-:W-:Y:S02]  /*32b0*/  UIADD3 UR14, UPT, UPT, UR17, 0x1, URZ ;  /* 0x00000001110e7890 */ /* 0x000fe4000fffe0ff */
[----:B------:R-:W-:Y:S02]  /*32c0*/  ULEA UR28, UR17, UR11, 0xa ;  /* 0x0000000b111c7291 */ /* 0x000fe4000f8e50ff */
[----:B------:R-:W-:Y:S01]  /*32d0*/  UISETP.NE.AND UP2, UPT, UR14, 0x6, UPT ;  /* 0x000000060e00788c */ /* 0x000fe2000bf45270 */
[----:B------:R-:W-:Y:S01]  /*32e0*/  PLOP3.LUT P0, PT, PT, PT, UP1, 0x80, 0x8 ;  /* 0x000000000008781c */ /* 0x000fe20003f0f018 */
[----:B------:R-:W-:Y:S02]  /*32f0*/  UIADD3 UR40, UPT, UPT, UR28, 0x2, URZ ;  /* 0x000000021c287890 */ /* 0x000fe4000fffe0ff */
[----:B------:R-:W-:Y:S02]  /*3300*/  USEL UR27, URZ, 0x1, UP2 ;  /* 0x00000001ff1b7887 */ /* 0x000fe40009000000 */
[----:B------:R-:W-:Y:S02]  /*3310*/  USEL UR14, UR14, URZ, UP2 ;  /* 0x000000ff0e0e7287 */ /* 0x000fe40009000000 */
[----:B------:R-:W-:Y:S02]  /*3320*/  UIADD3 UR36, UPT, UPT, UR28, 0x4, URZ ;  /* 0x000000041c247890 */ /* 0x000fe4000fffe0ff */
[----:B------:R-:W-:Y:S01]  /*3330*/  @UP1 ULEA UR26, UR14, UR5, 0x3 ;  /* 0x000000050e1a1291 */ /* 0x000fe2000f8e18ff */
[----:B------:R-:W-:Y:S01]  /*3340*/  LOP3.LUT R8, R8, UR27, RZ, 0x3c, !PT ;  /* 0x0000001b08087c12 */ /* 0x000fe2000f8e3cff */
[----:B------:R-:W-:Y:S02]  /*3350*/  UIADD3 UR32, UPT, UPT, UR28, 0x6, URZ ;  /* 0x000000061c207890 */ /* 0x000fe4000fffe0ff */
[----:B------:R-:W-:Y:S01]  /*3360*/  UIADD3 UR6, UPT, UPT, UR6, 0x30, URZ ;  /* 0x0000003006067890 */ /* 0x000fe2000fffe0ff */
[----:B-1----:R-:W-:Y:S01]  /*3370*/  @P0 SHF.L.U32 R0, R8, 0x1f, RZ ;  /* 0x0000001f08000819 */ /* 0x002fe200000006ff */
[----:B------:R-:W-:Y:S01]  /*3380*/  UIADD3 UR12, UPT, UPT, UR12, -0x1, URZ ;  /* 0xffffffff0c0c7890 */ /* 0x000fe2000fffe0ff */
[----:B------:R-:W-:Y:S02]  /*3390*/  UMOV UR29, 0x40004040 ;  /* 0x40004040001d7882 */ /* 0x000fe40000000000 */
[----:B------:R2:W3:Y:S01]  /*33a0*/  @P0 SYNCS.PHASECHK.TRANS64.TRYWAIT P2, [UR26], R0 ;  /* 0x00000000ff0005a7 */ /* 0x0004e2000804111a */
[----:B------:R-:W-:Y:S01]  /*33b0*/  ULEA UR26, UR17, UR10, 0xa ;  /* 0x0000000a111a7291 */ /* 0x000fe2000f8e50ff */
[----:B------:R-:W-:Y:S01]  /*33c0*/  UMOV UR27, 0x40004040 ;  /* 0x40004040001b7882 */ /* 0x000fe20000000000 */
[----:B------:R-:W-:Y:S02]  /*33d0*/  UMOV UR41, 0x40004040 ;  /* 0x4000404000297882 */ /* 0x000fe40000000000 */
[----:B------:R-:W-:Y:S02]  /*33e0*/  UIADD3 UR38, UPT, UPT, UR26, 0x2, URZ ;  /* 0x000000021a267890 */ /* 0x000fe4000fffe0ff */
[----:B------:R-:W-:Y:S02]  /*33f0*/  UIADD3 UR34, UPT, UPT, UR26, 0x4, URZ ;  /* 0x000000041a227890 */ /* 0x000fe4000fffe0ff */
[----:B------:R-:W-:Y:S01]  /*3400*/  UIADD3 UR30, UPT, UPT, UR26, 0x6, URZ ;  /* 0x000000061a1e7890 */ /* 0x000fe2000fffe0ff */
[----:B------:R2:W-:Y:S01]  /*3410*/  UTCHMMA gdesc[UR26], gdesc[UR28], tmem[UR8], tmem[UR24], idesc[UR25], UP4 ;  /* 0x00ff181c1a0075ea */ /* 0x0005e2000a000008 */
[----:B------:R-:W-:Y:S01]  /*3420*/  UPLOP3.LUT UP4, UPT, UPT, UPT, UPT, 0x80, 0x8 ;  /* 0x000000000008789c */ /* 0x000fe20003f8f070 */
[----:B------:R-:W-:Y:S01]  /*3430*/  UMOV UR39, 0x40004040 ;  /* 0x4000404000277882 */ /* 0x000fe20000000000 */
[----:B------:R-:W-:Y:S01]  /*3440*/  UMOV UR37, 0x40004040 ;  /* 0x4000404000257882 */ /* 0x000fe20000000000 */
[----:B------:R2:W-:Y:S01]  /*3450*/  UTCHMMA gdesc[UR38], gdesc[UR40], tmem[UR8], tmem[UR22], idesc[UR23], UPT ;  /* 0x00ff1628260075ea */ /* 0x0005e2000b800008 */
[----:B------:R-:W-:Y:S01]  /*3460*/  UMOV UR35, 0x40004040 ;  /* 0x4000404000237882 */ /* 0x000fe20000000000 */
[----:B------:R-:W-:Y:S01]  /*3470*/  UMOV UR33, 0x40004040 ;  /* 0x4000404000217882 */ /* 0x000fe20000000000 */
[----:B------:R-:W-:Y:S01]  /*3480*/  UMOV UR31, 0x40004040 ;  /* 0x40004040001f7882 */ /* 0x000fe20000000000 */
[----:B------:R2:W-:Y:S01]  /*3490*/  UTCHMMA gdesc[UR34], gdesc[UR36], tmem[UR8], tmem[UR20], idesc[UR21], UPT ;  /* 0x00ff1424220075ea */ /* 0x0005e2000b800008 */
[----:B------:R2:W-:Y:S01]  /*34a0*/  UTCHMMA gdesc[UR30], gdesc[UR32], tmem[UR8], tmem[UR18], idesc[UR19], UPT ;  /* 0x00ff12201e0075ea */ /* 0x0005e2000b800008 */
[----:B------:R2:W-:Y:S01]  /*34b0*/  UTCBAR [UR6], URZ ;  /* 0x000000ff060073e9 */ /* 0x0005e200080000ff */
[----:B------:R-:W-:Y:S01]  /*34c0*/  UMOV UR17, UR14 ;  /* 0x0000000e00117c82 */ /* 0x000fe20008000000 */
[----:B------:R-:W-:Y:S05]  /*34d0*/  BRA.U UP0, `(.L_x_60) ;  /* 0xfffffffd00507547 */ /* 0x000fea000b83ffff */
.L_x_57:
[----:B------:R-:W-:Y:S01]  /*34e0*/  UIADD3 UR15, UPT, UPT, UR15, 0x1, URZ ;  /* 0x000000010f0f7890 */ /* 0x000fe2000fffe0ff */
[C---:B------:R-:W-:Y:S01]  /*34f0*/  ISETP.NE.AND P0, PT, R10.reuse, 0x2, PT ;  /* 0x000000020a00780c */ /* 0x040fe20003f05270 */
[----:B------:R-:W-:Y:S02]  /*3500*/  UIADD3 UR7, UPT, UPT, UR7, 0xd0, URZ ;  /* 0x000000d007077890 */ /* 0x000fe4000fffe0ff */
[----:B------:R-:W-:Y:S01]  /*3510*/  UISETP.NE.AND UP0, UPT, UR15, 0x4, UPT ;  /* 0x000000040f00788c */ /* 0x000fe2000bf05270 */
[----:B-12---:R-:W-:Y:S02]  /*3520*/  SEL R0, RZ, 0x1, P0 ;  /* 0x00000001ff007807 */ /* 0x006fe40000000000 */
[----:B------:R-:W-:Y:S01]  /*3530*/  SEL R10, R10, RZ, P0 ;  /* 0x000000ff0a0a7207 */ /* 0x000fe20000000000 */
[----:B------:R-:W-:Y:S01]  /*3540*/  USEL UR6, URZ, 0x1, UP0 ;  /* 0x00000001ff067887 */ /* 0x000fe20008000000 */
[----:B------:R-:W-:Y:S01]  /*3550*/  LOP3.LUT R9, R9, R0, RZ, 0x3c, !PT ;  /* 0x0000000009097212 */ /* 0x000fe200078e3cff */
[----:B------:R-:W-:Y:S01]  /*3560*/  USEL UR15, UR15, URZ, UP0 ;  /* 0x000000ff0f0f7287 */ /* 0x000fe20008000000 */
[----:B------:R1:W-:Y:S03]  /*3570*/  UTCBAR [UR7], URZ ;  /* 0x000000ff070073e9 */ /* 0x0003e600080000ff */
[----:B------:R-:W-:Y:S01]  /*3580*/  LOP3.LUT R11, R11, UR6, RZ, 0x3c, !PT ;  /* 0x000000060b0b7c12 */ /* 0x000fe2000f8e3cff */
[----:B------:R-:W-:Y:S07]  /*3590*/  @P1 BRA `(.L_x_61) ;  /* 0xfffffff800a01947 */ /* 0x000fee000383ffff */
[----:B------:R-:W2:Y:S01]  /*35a0*/  S2UR UR4, SR_CgaCtaId ;  /* 0x00000000000479c3 */ /* 0x000ea20000008800 */
[----:B------:R-:W-:Y:S01]  /*35b0*/  ELECT P0, URZ, PT ;  /* 0x0000000000ff782f */ /* 0x000fe20003800000 */
[----:B------:R-:W-:Y:S01]  /*35c0*/  IMAD.MOV.U32 R0, RZ, RZ, 0x1 ;  /* 0x00000001ff007424 */ /* 0x000fe200078e00ff */
[----:B------:R-:W-:Y:S01]  /*35d0*/  UIADD3 UR5, UPT, UPT, UR5, 0xf0, URZ ;  /* 0x000000f005057890 */ /* 0x000fe2000fffe0ff */
[----:B------:R-:W-:Y:S01]  /*35e0*/  SHF.L.U32 R2, R11, 0x1f, RZ ;  /* 0x0000001f0b027819 */ /* 0x000fe200000006ff */
[----:B------:R-:W-:-:S03]  /*35f0*/  UMOV UR6, 0x40 ;  /* 0x0000004000067882 */ /* 0x000fc60000000000 */
[----:B------:R-:W-:Y:S01]  /*3600*/  UVIRTCOUNT.DEALLOC.SMPOOL 0x80 ;  /* 0x000000800000784c */ /* 0x000fe20000000000 */
[----:B--2---:R-:W-:Y:S02]  /*3610*/  ULEA UR4, UR4, UR6, 0x18 ;  /* 0x0000000604047291 */ /* 0x004fe4000f8ec0ff */
[----:B------:R-:W-:-:S07]  /*3620*/  ULEA UR6, UR15, UR5, 0x3 ;  /* 0x000000050f067291 */ /* 0x000fce000f8e18ff */
[----:B------:R2:W-:Y:S02]  /*3630*/  @P0 STS.U8 [UR4+0x1c], R0 ;  /* 0x00001c00ff000988 */ /* 0x0005e40008000004 */
[----:B------:R-:W4:Y:S02]  /*3640*/  SYNCS.PHASECHK.TRANS64.TRYWAIT P0, [UR6], R2 ;  /* 0x00000002ff0075a7 */ /* 0x000f240008001106 */
[----:B--2-4-:R-:W-:Y:S05]  /*3650*/  @!P0 BRA `(.L_x_62) ;  /* 0x0000006800cc8947 */ /* 0x014fea0003800000 */
.L_x_237:
[----:B-1----:R-:W-:-:S04]  /*3660*/  UIADD3 UR7, UPT, UPT, UR15, 0x1, URZ ;  /* 0x000000010f077890 */ /* 0x002fc8000fffe0ff */
[----:B------:R-:W-:-:S04]  /*3670*/  UISETP.NE.AND UP0, UPT, UR7, 0x4, UPT ;  /* 0x000000040700788c */ /* 0x000fc8000bf05270 */
[----:B------:R-:W-:Y:S02]  /*3680*/  USEL UR8, URZ, 0x1, UP0 ;  /* 0x00000001ff087887 */ /* 0x000fe40008000000 */
[----:B------:R-:W-:-:S04]  /*3690*/  USEL UR7, UR7, URZ, UP0 ;  /* 0x000000ff07077287 */ /* 0x000fc80008000000 */
[----:B------:R-:W-:Y:S01]  /*36a0*/  ULEA UR6, UR7, UR5, 0x3 ;  /* 0x0000000507067291 */ /* 0x000fe2000f8e18ff */
[----:B--2---:R-:W-:-:S04]  /*36b0*/  LOP3.LUT R2, R11, UR8, RZ, 0x3c, !PT ;  /* 0x000000080b027c12 */ /* 0x004fc8000f8e3cff */
[----:B------:R-:W-:-:S04]  /*36c0*/  SHF.L.U32 R3, R2, 0x1f, RZ ;  /* 0x0000001f02037819 */ /* 0x000fc800000006ff */
[----:B------:R-:W1:Y:S02]  /*36d0*/  SYNCS.PHASECHK.TRANS64.TRYWAIT P0, [UR6], R3 ;  /* 0x00000003ff0075a7 */ /* 0x000e640008001106 */
[----:B-1----:R-:W-:Y:S05]  /*36e0*/  @!P0 BRA `(.L_x_63) ;  /* 0x0000006800c08947 */ /* 0x002fea0003800000 */
.L_x_239:
        /* <DEDUP_REMOVED lines=9> */
.L_x_241:
[----:B------:R-:W-:-:S04]  /*3780*/  UIADD3 UR7, UPT, UPT, UR7, 0x1, URZ ;  /* 0x0000000107077890 */ /* 0x000fc8000fffe0ff */
[----:B------:R-:W-:-:S04]  /*3790*/  UISETP.NE.AND UP0, UPT, UR7, 0x4, UPT ;  /* 0x000000040700788c */ /* 0x000fc8000bf05270 */
[----:B------:R-:W-:Y:S02]  /*37a0*/  USEL UR6, URZ, 0x1, UP0 ;  /* 0x00000001ff067887 */ /* 0x000fe40008000000 */
[----:B------:R-:W-:-:S04]  /*37b0*/  USEL UR7, UR7, URZ, UP0 ;  /* 0x000000ff07077287 */ /* 0x000fc80008000000 */
[----:B------:R-:W-:Y:S01]  /*37c0*/  ULEA UR7, UR7, UR5, 0x3 ;  /* 0x0000000507077291 */ /* 0x000fe2000f8e18ff */
[----:B------:R-:W-:-:S04]  /*37d0*/  LOP3.LUT R2, R2, UR6, RZ, 0x3c, !PT ;  /* 0x0000000602027c12 */ /* 0x000fc8000f8e3cff */
[----:B------:R-:W-:-:S04]  /*37e0*/  SHF.L.U32 R2, R2, 0x1f, RZ ;  /* 0x0000001f02027819 */ /* 0x000fc800000006ff */
[----:B------:R-:W2:Y:S02]  /*37f0*/  SYNCS.PHASECHK.TRANS64.TRYWAIT P0, [UR7], R2 ;  /* 0x00000002ff0075a7 */ /* 0x000ea40008001107 */
[----:B--2---:R-:W-:Y:S05]  /*3800*/  @!P0 BRA `(.L_x_65) ;  /* 0x0000006800a88947 */ /* 0x004fea0003800000 */
.L_x_243:
[----:B------:R-:W-:Y:S01]  /*3810*/  NOP ;  /* 0x0000000000007918 */ /* 0x000fe20000000000 */
[----:B-1----:R-:W1:Y:S01]  /*3820*/  LDS R0, [UR4+0x14] ;  /* 0x00001404ff007984 */ /* 0x002e620008000800 */
[----:B------:R-:W-:Y:S01]  /*3830*/  ULOP3.LUT UR6, UR16, 0xffff, URZ, 0xc0, !UPT ;  /* 0x0000ffff10067892 */ /* 0x000fe2000f8ec0ff */
[----:B------:R-:W-:Y:S01]  /*3840*/  UMOV UR8, 0xffff ;  /* 0x0000ffff00087882 */ /* 0x000fe20000000000 */
[----:B------:R-:W-:Y:S02]  /*3850*/  UMOV UR5, 0x1 ;  /* 0x0000000100057882 */ /* 0x000fe40000000000 */
[----:B------:R-:W-:-:S04]  /*3860*/  USHF.R.U32.HI UR6, URZ, 0x5, UR6 ;  /* 0x00000005ff067899 */ /* 0x000fc80008011606 */
[----:B------:R-:W-:Y:S02]  /*3870*/  USHF.L.U32 UR8, UR8, UR6, URZ ;  /* 0x0000000608087299 */ /* 0x000fe400080006ff */
[----:B------:R-:W-:-:S04]  /*3880*/  USHF.L.U32 UR5, UR5, UR6, URZ ;  /* 0x0000000605057299 */ /* 0x000fc800080006ff */
[----:B-1----:R-:W-:-:S04]  /*3890*/  LOP3.LUT R0, R0, UR8, RZ, 0xc0, !PT ;  /* 0x0000000800007c12 */ /* 0x002fc8000f8ec0ff */
[----:B------:R-:W-:-:S13]  /*38a0*/  ISETP.NE.AND P0, PT, R0, UR8, PT ;  /* 0x0000000800007c0c */ /* 0x000fda000bf05270 */
[----:B------:R-:W-:Y:S05]  /*38b0*/  @P0 BRA `(.L_x_66) ;  /* 0x0000000000580947 */ /* 0x000fea0003800000 */
[----:B------:R-:W1:Y:S02]  /*38c0*/  LDS R0, [UR4+0x18] ;  /* 0x00001804ff007984 */ /* 0x000e640008000800 */
[----:B-1----:R-:W-:-:S04]  /*38d0*/  LOP3.LUT R0, R0, UR5, RZ, 0xc0, !PT ;  /* 0x0000000500007c12 */ /* 0x002fc8000f8ec0ff */
[----:B------:R-:W-:-:S13]  /*38e0*/  ISETP.NE.AND P0, PT, R0, UR5, PT ;  /* 0x0000000500007c0c */ /* 0x000fda000bf05270 */
[----:B------:R-:W-:Y:S05]  /*38f0*/  @P0 BRA `(.L_x_67) ;  /* 0x00000000003c0947 */ /* 0x000fea0003800000 */
[----:B------:R-:W1:Y:S01]  /*3900*/  S2R R2, SR_LANEID ;  /* 0x0000000000027919 */ /* 0x000e620000000000 */
[----:B------:R-:W-:Y:S01]  /*3910*/  ULOP3.LUT UR8, URZ, UR8, URZ, 0x33, !UPT ;  /* 0x00000008ff087292 */ /* 0x000fe2000f8e33ff */
[----:B------:R-:W-:Y:S02]  /*3920*/  VOTEU.ANY UR7, UPT, PT ;  /* 0x0000000000077886 */ /* 0x000fe400038e0100 */
[----:B------:R-:W-:-:S03]  /*3930*/  UFLO.U32 UR7, UR7 ;  /* 0x00000007000772bd */ /* 0x000fc600080e0000 */
[----:B------:R-:W-:-:S04]  /*3940*/  IMAD.U32 R0, RZ, RZ, UR8 ;  /* 0x00000008ff007e24 */ /* 0x000fc8000f8e00ff */
[----:B------:R2:W4:Y:S02]  /*3950*/  REDUX UR6, R0 ;  /* 0x00000000000673c4 */ /* 0x0005240000000000 */
[----:B------:R1:W-:Y:S02]  /*3960*/  UTCATOMSWS.AND URZ, UR8 ;  /* 0x0000000800ff79e3 */ /* 0x0003e40008000000 */
[----:B-1----:R-:W-:Y:S02]  /*3970*/  ISETP.EQ.U32.AND P0, PT, R2, UR7, PT ;  /* 0x0000000702007c0c */ /* 0x002fe4000bf02070 */
[----:B--2---:R-:W-:Y:S02]  /*3980*/  LOP3.LUT R0, RZ, UR5, RZ, 0x33, !PT ;  /* 0x00000005ff007c12 */ /* 0x004fe4000f8e33ff */
[----:B----4-:R-:W-:Y:S02]  /*3990*/  MOV R2, UR6 ;  /* 0x0000000600027c02 */ /* 0x010fe40008000f00 */
[----:B------:R-:W1:Y:S07]  /*39a0*/  REDUX UR5, R0 ;  /* 0x00000000000573c4 */ /* 0x000e6e0000000000 */
[----:B------:R2:W-:Y:S01]  /*39b0*/  @P0 ATOMS.AND RZ, [UR4+0x14], R2 ;  /* 0x00001402ffff098c */ /* 0x0005e2000a800004 */
[----:B-1----:R-:W-:-:S05]  /*39c0*/  IMAD.U32 R0, RZ, RZ, UR5 ;  /* 0x00000005ff007e24 */ /* 0x002fca000f8e00ff */
[----:B------:R2:W-:Y:S01]  /*39d0*/  @P0 ATOMS.AND RZ, [UR4+0x18], R0 ;  /* 0x00001800ffff098c */ /* 0x0005e2000a800004 */
[----:B------:R-:W-:Y:S05]  /*39e0*/  BRA `(.L_x_68) ;  /* 0x0000000000147947 */ /* 0x000fea0003800000 */
.L_x_67:
[----:B------:R-:W-:Y:S02]  /*39f0*/  MOV R2, 0x3a10 ;  /* 0x00003a1000027802 */ /* 0x000fe40000000f00 */
[----:B---3-5:R-:W-:Y:S05]  /*3a00*/  CALL.REL.NOINC `($__internal_0_$__cuda_sm10x_tcgen05_guardrail_trap_col_being_dealloced_not_returned_by_alloc) ;  /* 0x0000006c00507944 */ /* 0x028fea0003c00000 */
[----:B------:R-:W-:Y:S05]  /*3a10*/  BRA `(.L_x_68) ;  /* 0x0000000000087947 */ /* 0x000fea0003800000 */
.L_x_66:
[----:B------:R-:W-:Y:S02]  /*3a20*/  MOV R2, 0x3a40 ;  /* 0x00003a4000027802 */ /* 0x000fe40000000f00 */
[----:B---3-5:R-:W-:Y:S05]  /*3a30*/  CALL.REL.NOINC `($__internal_2_$__cuda_sm10x_tcgen05_guardrail_trap_unallocated_columns_being_dealloced) ;  /* 0x0000006c005c7944 */ /* 0x028fea0003c00000 */
.L_x_68:
[----:B------:R-:W-:Y:S01]  /*3a40*/  NOP ;  /* 0x0000000000007918 */ /* 0x000fe20000000000 */
[----:B------:R-:W-:Y:S05]  /*3a50*/  EXIT ;  /* 0x000000000000794d */ /* 0x000fea0003800000 */
.L_x_50:
[----:B------:R-:W-:-:S09]  /*3a60*/  UISETP.NE.OR UP3, UPT, UR8, 0x3, UP3 ;  /* 0x000000030800788c */ /* 0x000fd20009f65670 */
[----:B------:R-:W-:Y:S05]  /*3a70*/  BRA.U UP3, `(.L_x_69) ;  /* 0x0000001103087547 */ /* 0x000fea000b800000 */
[----:B------:R-:W1:Y:S01]  /*3a80*/  LDC R0, c[0x0][0xb30] ;  /* 0x0002cc00ff007b82 */ /* 0x000e620000000800 */
[----:B------:R-:W2:Y:S01]  /*3a90*/  LDCU.64 UR8, c[0x0][0x888] ;  /* 0x00011100ff0877ac */ /* 0x000ea20008000a00 */
[----:B------:R-:W-:Y:S02]  /*3aa0*/  HFMA2 R27, -RZ, RZ, 0, 0 ;  /* 0x00000000ff1b7431 */ /* 0x000fe400000001ff */
[----:B------:R-:W-:Y:S01]  /*3ab0*/  IMAD.MOV.U32 R29, RZ, RZ, 0x1 ;  /* 0x00000001ff1d7424 */ /* 0x000fe200078e00ff */
[----:B------:R-:W-:Y:S01]  /*3ac0*/  MOV R25, 0x2000 ;  /* 0x0000200000197802 */ /* 0x000fe20000000f00 */
[----:B------:R-:W4:Y:S01]  /*3ad0*/  LDCU.64 UR4, c[0x0][0x890] ;  /* 0x00011200ff0477ac */ /* 0x000f220008000a00 */
[----:B------:R-:W-:Y:S01]  /*3ae0*/  IMAD.MOV.U32 R28, RZ, RZ, RZ ;  /* 0x000000ffff1c7224 */ /* 0x000fe200078e00ff */
[----:B------:R-:W3:Y:S01]  /*3af0*/  LDC R24, c[0x0][0x370] ;  /* 0x0000dc00ff187b82 */ /* 0x000ee20000000800 */
[----:B------:R-:W-:Y:S01]  /*3b00*/  UMOV UR7, 0x400 ;  /* 0x0000040000077882 */ /* 0x000fe20000000000 */
[----:B------:R-:W-:-:S02]  /*3b10*/  UPLOP3.LUT UP0, UPT, UPT, UPT, UPT, 0x40, 0x4 ;  /* 0x000000000004789c */ /* 0x000fc40003f0e870 */
[----:B------:R-:W-:-:S04]  /*3b20*/  ULEA UR7, UR37, UR7, 0x18 ;  /* 0x0000000725077291 */ /* 0x000fc8000f8ec0ff */
[----:B------:R-:W3:Y:S01]  /*3b30*/  LDC R3, c[0x0][0xb0c] ;  /* 0x0002c300ff037b82 */ /* 0x000ee20000000800 */
[----:B------:R-:W-:Y:S02]  /*3b40*/  UIADD3 UR13, UPT, UPT, UR7, 0x78, URZ ;  /* 0x00000078070d7890 */ /* 0x000fe4000fffe0ff */
[----:B--2---:R-:W-:Y:S02]  /*3b50*/  UISETP.NE.U32.AND UP2, UPT, UR8, URZ, UPT ;  /* 0x000000ff0800728c */ /* 0x004fe4000bf45070 */
[----:B------:R-:W-:Y:S02]  /*3b60*/  UIADD3 UR33, UPT, UPT, UR7, 0x60, URZ ;  /* 0x0000006007217890 */ /* 0x000fe4000fffe0ff */
[----:B----4-:R-:W-:Y:S01]  /*3b70*/  UISETP.NE.U32.AND UP3, UPT, UR4, URZ, UPT ;  /* 0x000000ff0400728c */ /* 0x010fe2000bf65070 */
[----:B------:R-:W2:Y:S01]  /*3b80*/  LDC R20, c[0x0][0xb20] ;  /* 0x0002c800ff147b82 */ /* 0x000ea20000000800 */
[----:B-1----:R-:W-:Y:S01]  /*3b90*/  ISETP.NE.AND P1, PT, R0, 0x1, PT ;  /* 0x000000010000780c */ /* 0x002fe20003f25270 */
[----:B------:R-:W-:-:S02]  /*3ba0*/  UISETP.NE.AND.EX UP2, UPT, UR9, URZ, UPT, UP2 ;  /* 0x000000ff0900728c */ /* 0x000fc4000bf45320 */
[----:B------:R-:W-:Y:S02]  /*3bb0*/  UIADD3 UR25, UPT, UPT, UR7, 0x68, URZ ;  /* 0x0000006807197890 */ /* 0x000fe4000fffe0ff */
[----:B------:R-:W-:Y:S02]  /*3bc0*/  UIADD3 UR17, UPT, UPT, UR7, 0x70, URZ ;  /* 0x0000007007117890 */ /* 0x000fe4000fffe0ff */
[----:B------:R-:W1:Y:S01]  /*3bd0*/  LDC.64 R30, c[0x0][0x348] ;  /* 0x0000d200ff1e7b82 */ /* 0x000e620000000a00 */
[----:B------:R-:W-:Y:S02]  /*3be0*/  UPRMT UR13, UR37, 0x654, UR13 ;  /* 0x00000654250d7896 */ /* 0x000fe4000800000d */
[----:B------:R-:W-:-:S05]  /*3bf0*/  UISETP.NE.AND.EX UP3, UPT, UR5, URZ, UPT, UP3 ;  /* 0x000000ff0500728c */ /* 0x000fca000bf65330 */
[----:B------:R-:W4:Y:S08]  /*3c00*/  LDC.64 R14, c[0x0][0xb10] ;  /* 0x0002c400ff0e7b82 */ /* 0x000f300000000a00 */
[----:B------:R-:W1:Y:S08]  /*3c10*/  LDC.64 R6, c[0x0][0xb18] ;  /* 0x0002c600ff067b82 */ /* 0x000e700000000a00 */
[----:B------:R-:W1:Y:S08]  /*3c20*/  LDC.64 R4, c[0x0][0xb28] ;  /* 0x0002ca00ff047b82 */ /* 0x000e700000000a00 */
[----:B--23--:R-:W1:Y:S02]  /*3c30*/  LDC R21, c[0x0][0x374] ;  /* 0x0000dd00ff157b82 */ /* 0x00ce640000000800 */
.L_x_80:
[C---:B------:R-:W-:Y:S02]  /*3c40*/  LEA R0, R28.reuse, UR7, 0x3 ;  /* 0x000000071c007c11 */ /* 0x040fe4000f8e18ff */
[----:B------:R-:W-:Y:S02]  /*3c50*/  SHF.L.U32 R2, R27, 0x1f, RZ ;  /* 0x0000001f1b027819 */ /* 0x000fe400000006ff */
[----:B------:R-:W-:Y:S02]  /*3c60*/  LEA R16, R28, UR7, 0x4 ;  /* 0x000000071c107c11 */ /* 0x000fe4000f8e20ff */
[----:B--2---:R-:W2:Y:S02]  /*3c70*/  SYNCS.PHASECHK.TRANS64.TRYWAIT P0, [R0+URZ+0xb0], R2 ;  /* 0x0000b002000075a7 */ /* 0x004ea400080011ff */
[----:B--2---:R-:W-:Y:S05]  /*3c80*/  @!P0 BRA `(.L_x_70) ;  /* 0x0000006400a08947 */ /* 0x004fea0003800000 */
.L_x_244:
[----:B------:R-:W-:Y:S01]  /*3c90*/  ISETP.GE.AND P0, PT, R36, 0x1, PT ;  /* 0x000000012400780c */ /* 0x000fe20003f06270 */
[----:B------:R-:W3:Y:S01]  /*3ca0*/  LDS.128 R16, [R16+0x140] ;  /* 0x0001400010107984 */ /* 0x000ee20000000c00 */
[----:B--2---:R-:W-:Y:S01]  /*3cb0*/  VIADD R0, R0, 0xc0 ;  /* 0x000000c000007836 */ /* 0x004fe20000000000 */
[----:B------:R-:W-:Y:S01]  /*3cc0*/  @!PT LDS RZ, [RZ] ;  /* 0x00000000fffff984 */ /* 0x000fe20000000800 */
[----:B------:R-:W-:Y:S01]  /*3cd0*/  @!PT LDS RZ, [RZ] ;  /* 0x00000000fffff984 */ /* 0x000fe20000000800 */
[----:B------:R-:W-:Y:S01]  /*3ce0*/  @!PT LDS RZ, [RZ] ;  /* 0x00000000fffff984 */ /* 0x000fe20000000800 */
[----:B------:R-:W-:Y:S01]  /*3cf0*/  @!PT LDS RZ, [RZ] ;  /* 0x00000000fffff984 */ /* 0x000fe20000000800 */
[----:B------:R2:W-:Y:S06]  /*3d00*/  MEMBAR.ALL.CTA ;  /* 0x0000000000007992 */ /* 0x0005ec0000008000 */
[----:B--2---:R-:W2:Y:S01]  /*3d10*/  FENCE.VIEW.ASYNC.S ;  /* 0x00000000000073c6 */ /* 0x004ea20000000000 */
[----:B------:R-:W-:Y:S04]  /*3d20*/  PRMT R0, RZ, 0x654, R0 ;  /* 0x00000654ff007816 */ /* 0x000fe80000000000 */
[----:B--2---:R2:W-:Y:S01]  /*3d30*/  SYNCS.ARRIVE.TRANS64.RED.A1T0 RZ, [R0+URZ], RZ ;  /* 0x000000ff00ff79a7 */ /* 0x0045e200081004ff */
[----:B---3--:R-:W-:Y:S11]  /*3d40*/  LOP3.LUT P3, RZ, R18, 0x1, RZ, 0xc0, !PT ;  /* 0x0000000112ff7812 */ /* 0x008ff6000786c0ff */
[----:B------:R-:W-:Y:S02]  /*3d50*/  @!UPT UIADD3 URZ, UPT, UPT, URZ, URZ, URZ ;  /* 0x000000fffffff290 */ /* 0x000fe4000fffe0ff */
[----:B------:R-:W-:Y:S02]  /*3d60*/  @P3 MOV R11, R16 ;  /* 0x00000010000b3202 */ /* 0x000fe40000000f00 */
[----:B------:R-:W-:Y:S01]  /*3d70*/  @P3 LOP3.LUT R10, R17, 0xffff, RZ, 0xc0, !PT ;  /* 0x0000ffff110a3812 */ /* 0x000fe200078ec0ff */
[----:B--2---:R-:W-:Y:S06]  /*3d80*/  @!P0 BRA `(.L_x_71) ;  /* 0x0000000000a48947 */ /* 0x004fec0003800000 */
[-C--:B-1----:R-:W-:Y:S01]  /*3d90*/  IMAD.HI.U32 R0, R21, R7.reuse, RZ ;  /* 0x0000000715007227 */ /* 0x082fe200078e00ff */
[----:B------:R-:W-:Y:S02]  /*3da0*/  ISETP.NE.AND P0, PT, R6, 0x1, PT ;  /* 0x000000010600780c */ /* 0x000fe40003f05270 */
[----:B------:R-:W-:Y:S01]  /*3db0*/  ISETP.NE.AND P2, PT, R36, 0x1, PT ;  /* 0x000000012400780c */ /* 0x000fe20003f45270 */
[----:B----4-:R-:W-:Y:S01]  /*3dc0*/  IMAD.HI.U32 R9, R24, R14, RZ ;  /* 0x0000000e18097227 */ /* 0x010fe200078e00ff */
[----:B------:R-:W-:Y:S02]  /*3dd0*/  SHF.R.U32.HI R0, RZ, R20, R0 ;  /* 0x00000014ff007219 */ /* 0x000fe40000011600 */
[----:B------:R-:W-:Y:S01]  /*3de0*/  ISETP.NE.AND P4, PT, R3, 0x1, PT ;  /* 0x000000010300780c */ /* 0x000fe20003f85270 */
[----:B------:R-:W-:Y:S01]  /*3df0*/  IMAD.HI.U32 R13, R10, R7, RZ ;  /* 0x000000070a0d7227 */ /* 0x000fe200078e00ff */
[----:B------:R-:W-:Y:S02]  /*3e00*/  SHF.R.U32.HI R9, RZ, R15, R9 ;  /* 0x0000000fff097219 */ /* 0x000fe40000011609 */
[----:B------:R-:W-:Y:S01]  /*3e10*/  SEL R0, R21, R0, !P0 ;  /* 0x0000000015007207 */ /* 0x000fe20004000000 */
[----:B------:R-:W-:Y:S01]  /*3e20*/  IMAD.HI.U32 R12, R11, R14, RZ ;  /* 0x0000000e0b0c7227 */ /* 0x000fe200078e00ff */
[----:B------:R-:W-:Y:S03]  /*3e30*/  SEL R9, R24, R9, !P4 ;  /* 0x0000000918097207 */ /* 0x000fe60006000000 */
[-C--:B------:R-:W-:Y:S01]  /*3e40*/  IMAD.HI.U32 R8, R0, R4.reuse, RZ ;  /* 0x0000000400087227 */ /* 0x080fe200078e00ff */
[----:B------:R-:W-:Y:S03]  /*3e50*/  SHF.R.U32.HI R12, RZ, R15, R12 ;  /* 0x0000000fff0c7219 */ /* 0x000fe6000001160c */
[----:B------:R-:W-:Y:S01]  /*3e60*/  IMAD.HI.U32 R2, R9, R4, RZ ;  /* 0x0000000409027227 */ /* 0x000fe200078e00ff */
[-C--:B------:R-:W-:Y:S02]  /*3e70*/  @P2 SHF.R.U32.HI R0, RZ, R5.reuse, R8 ;  /* 0x00000005ff002219 */ /* 0x080fe40000011608 */
[----:B------:R-:W-:Y:S02]  /*3e80*/  SHF.R.U32.HI R8, RZ, R20, R13 ;  /* 0x00000014ff087219 */ /* 0x000fe4000001160d */
[----:B------:R-:W-:Y:S01]  /*3e90*/  @P2 SHF.R.U32.HI R9, RZ, R5, R2 ;  /* 0x00000005ff092219 */ /* 0x000fe20000011602 */
[----:B------:R-:W-:Y:S01]  /*3ea0*/  IMAD R0, R36, R0, RZ ;  /* 0x0000000024007224 */ /* 0x000fe200078e02ff */
[----:B------:R-:W-:Y:S02]  /*3eb0*/  SEL R8, R10, R8, !P0 ;  /* 0x000000080a087207 */ /* 0x000fe40004000000 */
[----:B------:R-:W-:Y:S01]  /*3ec0*/  SEL R2, R11, R12, !P4 ;  /* 0x0000000c0b027207 */ /* 0x000fe20006000000 */
[----:B------:R-:W-:Y:S01]  /*3ed0*/  IMAD R12, R36, R9, RZ ;  /* 0x00000009240c7224 */ /* 0x000fe200078e02ff */
[C---:B------:R-:W-:Y:S01]  /*3ee0*/  ISETP.GE.AND P0, PT, R8.reuse, R0, PT ;  /* 0x000000000800720c */ /* 0x040fe20003f06270 */
[----:B------:R-:W-:Y:S03]  /*3ef0*/  IMAD.HI.U32 R0, R8, R4, RZ ;  /* 0x0000000408007227 */ /* 0x000fe600078e00ff */
[----:B------:R-:W-:Y:S02]  /*3f00*/  ISETP.GE.OR P0, PT, R2, R12, P0 ;  /* 0x0000000c0200720c */ /* 0x000fe40000706670 */
[-C--:B------:R-:W-:Y:S04]  /*3f10*/  SHF.R.U32.HI R0, RZ, R5.reuse, R0 ;  /* 0x00000005ff007219 */ /* 0x080fe80000011600 */
[----:B------:R-:W-:Y:S05]  /*3f20*/  SEL R13, R8, R0, !P2 ;  /* 0x00000000080d7207 */ /* 0x000fea0005000000 */
[----:B------:R-:W-:Y:S02]  /*3f30*/  IMAD.MOV R12, RZ, RZ, -R13 ;  /* 0x000000ffff0c7224 */ /* 0x000fe400078e0a0d */
[----:B------:R-:W-:Y:S04]  /*3f40*/  @!P0 IMAD.HI.U32 R0, R2, R4, RZ ;  /* 0x0000000402008227 */ /* 0x000fe800078e00ff */
[----:B------:R-:W-:Y:S01]  /*3f50*/  IMAD R12, R36, R12, R8 ;  /* 0x0000000c240c7224 */ /* 0x000fe200078e0208 */
[----:B------:R-:W-:Y:S04]  /*3f60*/  @!P0 SHF.R.U32.HI R0, RZ, R5, R0 ;  /* 0x00000005ff008219 */ /* 0x000fe80000011600 */
[----:B------:R-:W-:Y:S04]  /*3f70*/  @!P0 SEL R0, R2, R0, !P2 ;  /* 0x0000000002008207 */ /* 0x000fe80005000000 */
[----:B------:R-:W-:Y:S01]  /*3f80*/  @!P0 IADD3 R13, PT, PT, R13, -R0, RZ ;  /* 0x800000000d0d8210 */ /* 0x000fe20007ffe0ff */
[----:B------:R-:W-:Y:S01]  /*3f90*/  @!P0 IMAD R0, R9, R12, R0 ;  /* 0x0000000c09008224 */ /* 0x000fe200078e0200 */
[----:B------:R-:W-:Y:S01]  /*3fa0*/  IADD3 R9, PT, PT, -R8, RZ, RZ ;  /* 0x000000ff08097210 */ /* 0x000fe20007ffe1ff */
[--C-:B------:R-:W-:Y:S02]  /*3fb0*/  IMAD.MOV R12, RZ, RZ, -R2.reuse ;  /* 0x000000ffff0c7224 */ /* 0x100fe400078e0a02 */
[----:B------:R-:W-:Y:S02]  /*3fc0*/  @!P0 IMAD R8, R13, R36, R2 ;  /* 0x000000240d088224 */ /* 0x000fe400078e0202 */
[----:B------:R-:W-:Y:S02]  /*3fd0*/  @!P0 IMAD.MOV.U32 R2, RZ, RZ, R0 ;  /* 0x000000ffff028224 */ /* 0x000fe400078e0000 */
[----:B------:R-:W-:Y:S02]  /*3fe0*/  IMAD R11, R3, R12, R11 ;  /* 0x0000000c030b7224 */ /* 0x000fe400078e020b */
[----:B------:R-:W-:Y:S02]  /*3ff0*/  IMAD R10, R6, R9, R10 ;  /* 0x00000009060a7224 */ /* 0x000fe400078e020a */
[----:B------:R-:W-:Y:S02]  /*4000*/  IMAD R11, R2, R3, R11 ;  /* 0x00000003020b7224 */ /* 0x000fe400078e020b */
[----:B------:R-:W-:Y:S02]  /*4010*/  IMAD R10, R8, R6, R10 ;  /* 0x00000006080a7224 */ /* 0x000fe400078e020a */
.L_x_71:
[----:B------:R-:W-:Y:S05]  /*4020*/  BRA.U UP0, `(.L_x_72) ;  /* 0x0000000100107547 */ /* 0x000fea000b800000 */
[----:B------:R-:W-:Y:S04]  /*4030*/  MOV R2, UR6 ;  /* 0x0000000600027c02 */ /* 0x000fe80008000f00 */
[----:B------:R-:W-:Y:S04]  /*4040*/  SHF.L.U32 R2, R2, 0x1f, RZ ;  /* 0x0000001f02027819 */ /* 0x000fe800000006ff */
[----:B------:R-:W2:Y:S02]  /*4050*/  SYNCS.PHASECHK.TRANS64.TRYWAIT P0, [UR7+0xa8], R2 ;  /* 0x0000a802ff0075a7 */ /* 0x000ea40008001107 */
[----:B--2---:R-:W-:Y:S05]  /*4060*/  @!P0 BRA `(.L_x_73) ;  /* 0x0000006000bc8947 */ /* 0x004fea0003800000 */
.L_x_72:
[----:B------:R-:W-:Y:S02]  /*4070*/  R2UR UR35, R22 ;  /* 0x00000000162372ca */ /* 0x000fe400000e0000 */
[----:B------:R-:W-:Y:S02]  /*4080*/  R2UR UR34, R23 ;  /* 0x00000000172272ca */ /* 0x000fe400000e0000 */
[----:B------:R-:W-:Y:S02]  /*4090*/  ISETP.NE.U32.AND P2, PT, RZ, UR4, PT ;  /* 0x00000004ff007c0c */ /* 0x000fe4000bf45070 */
[----:B------:R-:W-:Y:S02]  /*40a0*/  SHF.L.U32 R22, R29, 0x1f, RZ ;  /* 0x0000001f1d167819 */ /* 0x000fe400000006ff */
[----:B------:R-:W-:Y:S05]  /*40b0*/  ISETP.NE.AND.EX P2, PT, RZ, UR5, PT, P2 ;  /* 0x00000005ff007c0c */ /* 0x000fea000bf45320 */
[----:B------:R-:W-:Y:S02]  /*40c0*/  USHF.L.U32 UR35, UR35, 0x7, URZ ;  /* 0x0000000723237899 */ /* 0x000fe400080006ff */
[----:B------:R-:W-:Y:S01]  /*40d0*/  USHF.L.U32 UR34, UR34, 0x7, URZ ;  /* 0x0000000722227899 */ /* 0x000fe200080006ff */
[----:B------:R-:W-:Y:S11]  /*40e0*/  BRA.U !UP3, `(.L_x_74) ;  /* 0x000000010b347547 */ /* 0x000ff6000b800000 */
[----:B------:R-:W-:Y:S01]  /*40f0*/  UPLOP3.LUT UP1, UPT, UPT, UPT, UP2, 0x80, 0x8 ;  /* 0x000000000008789c */ /* 0x000fe20003f2f020 */
[----:B--2---:R-:W-:Y:S02]  /*4100*/  HFMA2 R0, -RZ, RZ, 0, 5.9604644775390625e-08 ;  /* 0x00000001ff007431 */ /* 0x004fe400000001ff */
[----:B------:R-:W-:Y:S03]  /*4110*/  IMAD.MOV.U32 R101, RZ, RZ, 0x1 ;  /* 0x00000001ff657424 */ /* 0x000fe600078e00ff */
[----:B------:R-:W-:Y:S05]  /*4120*/  PLOP3.LUT P0, PT, PT, PT, UP1, 0x80, 0x8 ;  /* 0x000000000008781c */ /* 0x000fea0003f0f018 */
[----:B------:R-:W2:Y:S01]  /*4130*/  @UP1 LDCU.64 UR10, c[0x0][0x888] ;  /* 0x00011100ff0a17ac */ /* 0x000ea20008000a00 */
[----:B------:R-:W-:Y:S07]  /*4140*/  @UP1 UIMAD UR8, UR36, UR4, URZ ;  /* 0x00000004240812a4 */ /* 0x000fee000f8e02ff */
[----:B------:R-:W-:Y:S01]  /*4150*/  @!P0 PRMT R101, R0, 0x7610, R101 ;  /* 0x0000761000658816 */ /* 0x000fe20000000065 */
[----:B--2---:R-:W-:Y:S03]  /*4160*/  @UP1 UIMAD.WIDE UR10, UR8, 0x4, UR10 ;  /* 0x00000004080a18a5 */ /* 0x004fe6000f8e020a */
[----:B------:R-:W2:Y:S03]  /*4170*/  @!UP1 LDCU UR8, c[0x0][0x880] ;  /* 0x00011000ff0897ac */ /* 0x000ea60008000800 */
[----:B------:R-:W-:Y:S01]  /*4180*/  IMAD.U32 R8, RZ, RZ, UR10 ;  /* 0x0000000aff087e24 */ /* 0x000fe2000f8e00ff */
[----:B------:R-:W-:Y:S05]  /*4190*/  MOV R9, UR11 ;  /* 0x0000000b00097c02 */ /* 0x000fea0008000f00 */
[----:B-----5:R3:W5:Y:S02]  /*41a0*/  @P0 LDG.E R63, desc[UR38][R8.64] ;  /* 0x00000026083f0981 */ /* 0x020764000c1e1900 */
[----:B--23--:R-:W-:Y:S07]  /*41b0*/  @!P0 IMAD.U32 R63, RZ, RZ, UR8 ;  /* 0x00000008ff3f8e24 */ /* 0x00cfee000f8e00ff */
.L_x_74:
[----:B-----5:R-:W-:Y:S01]  /*41c0*/  @!P2 FSETP.EQ.AND P0, PT, R63, RZ, PT ;  /* 0x000000ff3f00a20b */ /* 0x020fe20003f02000 */
[----:B------:R-:W-:Y:S01]  /*41d0*/  @!UPT UIADD3 URZ, UPT, UPT, URZ, URZ, URZ ;  /* 0x000000fffffff290 */ /* 0x000fe2000fffe0ff */
[----:B------:R-:W-:Y:S11]  /*41e0*/  @!P2 BRA `(.L_x_75) ;  /* 0x000000000014a947 */ /* 0x000ff60003800000 */
[----:B------:R-:W-:Y:S02]  /*41f0*/  LOP3.LUT P2, RZ, R101, 0xff, RZ, 0xc0, !PT ;  /* 0x000000ff65ff7812 */ /* 0x000fe4000784c0ff */
[----:B------:R-:W-:Y:S04]  /*4200*/  PLOP3.LUT P0, PT, PT, PT, UP1, 0x80, 0x8 ;  /* 0x000000000008781c */ /* 0x000fe80003f0f018 */
[----:B------:R-:W-:Y:S07]  /*4210*/  PLOP3.LUT P0, PT, P0, PT, PT, 0x8, 0x80 ;  /* 0x000000000080781c */ /* 0x000fee000070e170 */
[----:B------:R-:W-:Y:S11]  /*4220*/  @P2 FSETP.EQ.AND P0, PT, R63, RZ, PT ;  /* 0x000000ff3f00220b */ /* 0x000ff60003f02000 */
[----:B------:R-:W-:Y:S02]  /*4230*/  @!UPT UIADD3 URZ, UPT, UPT, URZ, URZ, URZ ;  /* 0x000000fffffff290 */ /* 0x000fe4000fffe0ff */
.L_x_75:
[----:B------:R-:W3:Y:S01]  /*4240*/  SYNCS.PHASECHK.TRANS64.TRYWAIT P2, [UR7+0x80], R22 ;  /* 0x00008016ff0075a7 */ /* 0x000ee20008041107 */
[----:B------:R-:W-:Y:S04]  /*4250*/  ELECT P4, URZ, PT ;  /* 0x0000000000ff782f */ /* 0x000fe80003880000 */
[----:B------:R-:W-:Y:S11]  /*4260*/  PLOP3.LUT P4, PT, P0, P4, PT, 0xf2, 0x2f ;  /* 0x00000000002f781c */ /* 0x000ff60000789e72 */
[----:B------:R-:W-:Y:S02]  /*4270*/  @!UPT UIADD3 URZ, UPT, UPT, URZ, URZ, URZ ;  /* 0x000000fffffff290 */ /* 0x000fe4000fffe0ff */
[----:B-1----:R-:W-:Y:S05]  /*4280*/  @!P4 IADD3 R8, P0, PT, R30, 0x580, RZ ;  /* 0x000005801e08c810 */ /* 0x002fea0007f1e0ff */
[----:B--2---:R-:W-:Y:S01]  /*4290*/  @!P4 IMAD.X R2, RZ, RZ, R31, P0 ;  /* 0x000000ffff02c224 */ /* 0x004fe200000e061f */
[----:B---3--:R-:W-:Y:S07]  /*42a0*/  @!P2 BRA `(.L_x_76) ;  /* 0x000000600044a947 */ /* 0x008fee0003800000 */
.L_x_247:
[----:B------:R-:W-:Y:S01]  /*42b0*/  @!P4 R2UR UR8, R2 ;  /* 0x000000000208c2ca */ /* 0x000fe200000e0000 */
[----:B------:R-:W-:Y:S01]  /*42c0*/  VOTEU.ALL UP0, P4 ;  /* 0x0000000000ff7886 */ /* 0x000fe20002000000 */
[----:B------:R-:W-:Y:S01]  /*42d0*/  @!P4 R2UR UR9, R8 ;  /* 0x000000000809c2ca */ /* 0x000fe200000e0000 */
[----:B-1----:R-:W-:Y:S01]  /*42e0*/  @!P4 IMAD.MOV.U32 R0, RZ, RZ, 0x2000 ;  /* 0x00002000ff00c424 */ /* 0x002fe200078e00ff */
[----:B------:R-:W-:Y:S01]  /*42f0*/  UMOV UR10, 0x0 ;  /* 0x00000000000a7882 */ /* 0x000fe20000000000 */
[----:B------:R-:W-:Y:S01]  /*4300*/  UMOV UR11, 0x10000000 ;  /* 0x10000000000b7882 */ /* 0x000fe20000000000 */
[----:B------:R-:W-:Y:S01]  /*4310*/  @!UP0 UIADD3 UR32, UPT, UPT, UR7, 0x200, URZ ;  /* 0x0000020007208890 */ /* 0x000fe2000fffe0ff */
[----:B------:R-:W-:Y:S06]  /*4320*/  VOTEU.ALL UP0, P4 ;  /* 0x0000000000ff7886 */ /* 0x000fec0002000000 */
[----:B------:R-:W-:Y:S01]  /*4330*/  IMAD.U32 R9, RZ, RZ, UR8 ;  /* 0x00000008ff097e24 */ /* 0x000fe2000f8e00ff */
[----:B------:R-:W-:Y:S01]  /*4340*/  UPRMT UR8, UR37, 0x654, UR33 ;  /* 0x0000065425087896 */ /* 0x000fe20008000021 */
[----:B------:R-:W-:Y:S03]  /*4350*/  IMAD.U32 R8, RZ, RZ, UR9 ;  /* 0x00000009ff087e24 */ /* 0x000fe6000f8e00ff */
[----:B------:R-:W-:Y:S02]  /*4360*/  @!P4 R2UR UR15, R9 ;  /* 0x00000000090fc2ca */ /* 0x000fe400000e0000 */
[----:B------:R-:W-:Y:S02]  /*4370*/  @!P4 R2UR UR14, R8 ;  /* 0x00000000080ec2ca */ /* 0x000fe400000e0000 */
[----:B------:R-:W-:Y:S05]  /*4380*/  @!P4 IADD3 R8, P0, PT, R30, 0x580, RZ ;  /* 0x000005801e08c810 */ /* 0x000fea0007f1e0ff */
[----:B------:R-:W-:Y:S06]  /*4390*/  @!P4 IMAD.X R2, RZ, RZ, R31, P0 ;  /* 0x000000ffff02c224 */ /* 0x000fec00000e061f */
[----:B------:R1:W-:Y:S01]  /*43a0*/  @!UP0 UTMALDG.3D [UR32], [UR14], desc[UR10] ;  /* 0x00000a200e0085b4 */ /* 0x0003e20008011000 */
[----:B------:R1:W-:Y:S01]  /*43b0*/  @!P4 SYNCS.ARRIVE.TRANS64.RED.A0TR RZ, [UR7+0x60], R0 ;  /* 0x00006000ffffc9a7 */ /* 0x0003e20008300407 */
[----:B------:R-:W-:Y:S01]  /*43c0*/  SYNCS.ARRIVE.TRANS64.RED.A1T0 RZ, [UR8], RZ ;  /* 0x000000ffffff79a7 */ /* 0x000fe20008100408 */
[----:B------:R-:W2:Y:S02]  /*43d0*/  SYNCS.PHASECHK.TRANS64.TRYWAIT P2, [UR7+0x88], R22 ;  /* 0x00008816ff0075a7 */ /* 0x000ea40008041107 */
[----:B-12---:R-:W-:Y:S05]  /*43e0*/  @!P2 BRA `(.L_x_77) ;  /* 0x00000060000ca947 */ /* 0x006fea0003800000 */
.L_x_249:
[----:B------:R-:W-:Y:S01]  /*43f0*/  @!P4 R2UR UR8, R2 ;  /* 0x000000000208c2ca */ /* 0x000fe200000e0000 */
[----:B------:R-:W-:Y:S01]  /*4400*/  VOTEU.ALL UP0, P4 ;  /* 0x0000000000ff7886 */ /* 0x000fe20002000000 */
[----:B------:R-:W-:Y:S01]  /*4410*/  @!P4 R2UR UR9, R8 ;  /* 0x000000000809c2ca */ /* 0x000fe200000e0000 */
[----:B-1----:R-:W-:Y:S01]  /*4420*/  @!P4 IMAD.MOV.U32 R0, RZ, RZ, 0x2000 ;  /* 0x00002000ff00c424 */ /* 0x002fe200078e00ff */
[----:B------:R-:W-:Y:S01]  /*4430*/  UMOV UR10, 0x0 ;  /* 0x00000000000a7882 */ /* 0x000fe20000000000 */
[----:B------:R-:W-:Y:S01]  /*4440*/  UMOV UR11, 0x10000000 ;  /* 0x10000000000b7882 */ /* 0x000fe20000000000 */
[----:B------:R-:W-:Y:S02]  /*4450*/  @!UP0 UIADD3 UR26, UPT, UPT, UR34, 0x20, URZ ;  /* 0x00000020221a8890 */ /* 0x000fe4000fffe0ff */
[----:B------:R-:W-:Y:S01]  /*4460*/  @!UP0 UIADD3 UR24, UPT, UPT, UR7, 0x2200, URZ ;  /* 0x0000220007188890 */ /* 0x000fe2000fffe0ff */
[----:B------:R-:W-:Y:S01]  /*4470*/  VOTEU.ALL UP0, P4 ;  /* 0x0000000000ff7886 */ /* 0x000fe20002000000 */
[----:B------:R-:W-:Y:S01]  /*4480*/  UMOV UR27, UR35 ;  /* 0x00000023001b7c82 */ /* 0x000fe20008000000 */
[----:B------:R-:W-:Y:S02]  /*4490*/  UMOV UR28, UR36 ;  /* 0x00000024001c7c82 */ /* 0x000fe40008000000 */
        /* <DEDUP_REMOVED lines=12> */
.L_x_251:
[----:B------:R-:W2:Y:S01]  /*4560*/  LDC.64 R12, c[0x0][0xb18] ;  /* 0x0002c600ff0c7b82 */ /* 0x000ea20000000a00 */
[----:B------:R-:W-:Y:S01]  /*4570*/  @!P4 R2UR UR8, R2 ;  /* 0x000000000208c2ca */ /* 0x000fe200000e0000 */
[----:B------:R-:W-:Y:S01]  /*4580*/  VOTEU.ALL UP0, P4 ;  /* 0x0000000000ff7886 */ /* 0x000fe20002000000 */
[----:B------:R-:W-:Y:S01]  /*4590*/  @!P4 R2UR UR9, R8 ;  /* 0x000000000809c2ca */ /* 0x000fe200000e0000 */
[----:B-1----:R-:W-:Y:S01]  /*45a0*/  @!P4 IMAD.MOV.U32 R0, RZ, RZ, 0x2000 ;  /* 0x00002000ff00c424 */ /* 0x002fe200078e00ff */
[----:B------:R-:W-:Y:S03]  /*45b0*/  UMOV UR10, 0x0 ;  /* 0x00000000000a7882 */ /* 0x000fe60000000000 */
[----:B------:R-:W1:Y:S01]  /*45c0*/  @!P1 LDC R2, c[0x0][0xb0c] ;  /* 0x0002c300ff029b82 */ /* 0x000e620000000800 */
[----:B------:R-:W-:Y:S01]  /*45d0*/  @!UP0 UIADD3 UR18, UPT, UPT, UR34, 0x40, URZ ;  /* 0x0000004022128890 */ /* 0x000fe2000fffe0ff */
[----:B------:R-:W-:Y:S01]  /*45e0*/  @P3 SHF.R.U32.HI R26, RZ, 0x10, R17 ;  /* 0x00000010ff1a3819 */ /* 0x000fe20000011611 */
[----:B------:R-:W-:Y:S01]  /*45f0*/  @!UP0 UIADD3 UR16, UPT, UPT, UR7, 0x4200, URZ ;  /* 0x0000420007108890 */ /* 0x000fe2000fffe0ff */
[----:B------:R-:W-:Y:S01]  /*4600*/  VIADD R28, R28, 0x1 ;  /* 0x000000011c1c7836 */ /* 0x000fe20000000000 */
[----:B------:R-:W-:Y:S01]  /*4610*/  VOTEU.ALL UP0, P4 ;  /* 0x0000000000ff7886 */ /* 0x000fe20002000000 */
[----:B------:R-:W-:Y:S01]  /*4620*/  UMOV UR11, 0x10000000 ;  /* 0x10000000000b7882 */ /* 0x000fe20000000000 */
[----:B------:R-:W-:Y:S01]  /*4630*/  UMOV UR19, UR35 ;  /* 0x0000002300137c82 */ /* 0x000fe20008000000 */
[----:B------:R-:W-:Y:S01]  /*4640*/  IMAD.U32 R9, RZ, RZ, UR8 ;  /* 0x00000008ff097e24 */ /* 0x000fe2000f8e00ff */
[----:B------:R-:W-:Y:S01]  /*4650*/  UMOV UR20, UR36 ;  /* 0x0000002400147c82 */ /* 0x000fe20008000000 */
[----:B------:R-:W-:Y:S01]  /*4660*/  IMAD.U32 R8, RZ, RZ, UR9 ;  /* 0x00000009ff087e24 */ /* 0x000fe2000f8e00ff */
[----:B------:R-:W-:Y:S02]  /*4670*/  UPRMT UR8, UR37, 0x654, UR17 ;  /* 0x0000065425087896 */ /* 0x000fe40008000011 */
[----:B------:R-:W-:Y:S02]  /*4680*/  @!P4 R2UR UR15, R9 ;  /* 0x00000000090fc2ca */ /* 0x000fe400000e0000 */
[----:B------:R-:W-:Y:S02]  /*4690*/  @!P4 R2UR UR14, R8 ;  /* 0x00000000080ec2ca */ /* 0x000fe400000e0000 */
[----:B------:R-:W3:Y:S11]  /*46a0*/  LDC.64 R8, c[0x0][0xb10] ;  /* 0x0002c400ff087b82 */ /* 0x000ef60000000a00 */
[----:B------:R1:W-:Y:S01]  /*46b0*/  @!UP0 UTMALDG.3D [UR16], [UR14], desc[UR10] ;  /* 0x00000a100e0085b4 */ /* 0x0003e20008011000 */
[----:B------:R5:W-:Y:S01]  /*46c0*/  @!P4 SYNCS.ARRIVE.TRANS64.RED.A0TR RZ, [UR7+0x70], R0 ;  /* 0x00007000ffffc9a7 */ /* 0x000be20008300407 */
[C---:B---3--:R-:W-:Y:S01]  /*46d0*/  @!P1 IMAD.HI.U32 R8, R11.reuse, R8, RZ ;  /* 0x000000080b089227 */ /* 0x048fe200078e00ff */
[----:B--2---:R-:W-:Y:S02]  /*46e0*/  @!P1 ISETP.NE.AND P0, PT, R12, 0x1, PT ;  /* 0x000000010c00980c */ /* 0x004fe40003f05270 */
[----:B-1----:R-:W-:Y:S01]  /*46f0*/  @!P1 ISETP.NE.AND P2, PT, R2, 0x1, PT ;  /* 0x000000010200980c */ /* 0x002fe20003f45270 */
[----:B------:R-:W-:Y:S01]  /*4700*/  SYNCS.ARRIVE.TRANS64.RED.A1T0 RZ, [UR8], RZ ;  /* 0x000000ffffff79a7 */ /* 0x000fe20008100408 */
[C---:B------:R-:W-:Y:S01]  /*4710*/  @!P1 IMAD.HI.U32 R13, R10.reuse, R13, RZ ;  /* 0x0000000d0a0d9227 */ /* 0x040fe200078e00ff */
[----:B------:R-:W-:Y:S04]  /*4720*/  @!P1 SHF.R.U32.HI R8, RZ, R9, R8 ;  /* 0x00000009ff089219 */ /* 0x000fe80000011608 */
[----:B------:R-:W-:Y:S01]  /*4730*/  @!P1 SEL R8, R11, R8, !P2 ;  /* 0x000000080b089207 */ /* 0x000fe20005000000 */
[----:B------:R-:W1:Y:S01]  /*4740*/  SYNCS.PHASECHK.TRANS64.TRYWAIT P5, [UR7+0x98], R22 ;  /* 0x00009816ff0075a7 */ /* 0x000e6200080a1107 */
[----:B-----5:R-:W2:Y:S02]  /*4750*/  @!P1 LDC R0, c[0x0][0xb20] ;  /* 0x0002c800ff009b82 */ /* 0x020ea40000000800 */
[----:B--2---:R-:W-:Y:S04]  /*4760*/  @!P1 SHF.R.U32.HI R0, RZ, R0, R13 ;  /* 0x00000000ff009219 */ /* 0x004fe8000001160d */
[----:B------:R-:W-:Y:S05]  /*4770*/  @!P1 SEL R9, R10, R0, !P0 ;  /* 0x000000000a099207 */ /* 0x000fea0004000000 */
[----:B------:R-:W-:Y:S02]  /*4780*/  @!P1 IMAD.IADD R0, R9, 0x1, -R8 ;  /* 0x0000000109009824 */ /* 0x000fe400078e0a08 */
[----:B------:R-:W-:Y:S02]  /*4790*/  @!P1 IMAD.IADD R8, R8, 0x1, -R9 ;  /* 0x0000000108089824 */ /* 0x000fe400078e0a09 */
[----:B------:R-:W-:Y:S02]  /*47a0*/  @!P1 IMAD R11, R0, R2, R11 ;  /* 0x00000002000b9224 */ /* 0x000fe400078e020b */
[----:B------:R-:W-:Y:S01]  /*47b0*/  @!P1 IMAD R10, R8, R12, R10 ;  /* 0x0000000c080a9224 */ /* 0x000fe200078e020a */
[----:B-1----:R-:W-:Y:S06]  /*47c0*/  @!P5 BRA `(.L_x_79) ;  /* 0x0000005c0044d947 */ /* 0x002fec0003800000 */
.L_x_253:
[----:B------:R-:W-:Y:S01]  /*47d0*/  @!P4 IADD3 R2, P0, PT, R30, 0x580, RZ ;  /* 0x000005801e02c810 */ /* 0x000fe20007f1e0ff */
[----:B------:R-:W-:Y:S01]  /*47e0*/  VOTEU.ALL UP0, P4 ;  /* 0x0000000000ff7886 */ /* 0x000fe20002000000 */
[----:B------:R-:W-:Y:S01]  /*47f0*/  UMOV UR18, 0x0 ;  /* 0x0000000000127882 */ /* 0x000fe20000000000 */
[----:B------:R-:W-:Y:S01]  /*4800*/  UMOV UR19, 0x10000000 ;  /* 0x1000000000137882 */ /* 0x000fe20000000000 */
[----:B------:R-:W-:Y:S01]  /*4810*/  @!P4 R2UR UR9, R2 ;  /* 0x000000000209c2ca */ /* 0x000fe200000e0000 */
[----:B-1----:R-:W-:Y:S01]  /*4820*/  @!P4 IMAD.X R0, RZ, RZ, R31, P0 ;  /* 0x000000ffff00c224 */ /* 0x002fe200000e061f */
[----:B------:R-:W-:Y:S01]  /*4830*/  @!UP0 UIADD3 UR10, UPT, UPT, UR34, 0x60, URZ ;  /* 0x00000060220a8890 */ /* 0x000fe2000fffe0ff */
[----:B------:R-:W-:Y:S01]  /*4840*/  ISETP.NE.AND P0, PT, R28, 0x2, PT ;  /* 0x000000021c00780c */ /* 0x000fe20003f05270 */
[----:B------:R-:W-:Y:S01]  /*4850*/  UMOV UR11, UR35 ;  /* 0x00000023000b7c82 */ /* 0x000fe20008000000 */
[----:B------:R-:W-:Y:S01]  /*4860*/  UMOV UR12, UR36 ;  /* 0x00000024000c7c82 */ /* 0x000fe20008000000 */
[----:B------:R-:W-:Y:S01]  /*4870*/  @!P4 R2UR UR8, R0 ;  /* 0x000000000008c2ca */ /* 0x000fe200000e0000 */
[----:B------:R-:W-:Y:S01]  /*4880*/  IMAD.IADD R23, R10, 0x1, R83 ;  /* 0x000000010a177824 */ /* 0x000fe200078e0253 */
[----:B------:R-:W-:Y:S01]  /*4890*/  @P3 R2UR UR36, R26 ;  /* 0x000000001a2432ca */ /* 0x000fe200000e0000 */
[----:B------:R-:W-:Y:S01]  /*48a0*/  IMAD.IADD R22, R11, 0x1, R100 ;  /* 0x000000010b167824 */ /* 0x000fe200078e0264 */
[----:B------:R-:W-:Y:S02]  /*48b0*/  SEL R0, RZ, 0x1, P0 ;  /* 0x00000001ff007807 */ /* 0x000fe40000000000 */
[----:B------:R-:W-:Y:S01]  /*48c0*/  LOP3.LUT R29, R29, 0x1, RZ, 0x3c, !PT ;  /* 0x000000011d1d7812 */ /* 0x000fe200078e3cff */
[----:B------:R-:W-:Y:S01]  /*48d0*/  IMAD.U32 R8, RZ, RZ, UR9 ;  /* 0x00000009ff087e24 */ /* 0x000fe2000f8e00ff */
[----:B------:R-:W-:Y:S01]  /*48e0*/  @!UP0 UIADD3 UR9, UPT, UPT, UR7, 0x78, URZ ;  /* 0x0000007807098890 */ /* 0x000fe2000fffe0ff */
[----:B------:R-:W-:Y:S02]  /*48f0*/  LOP3.LUT R27, R27, R0, RZ, 0x3c, !PT ;  /* 0x000000001b1b7212 */ /* 0x000fe400078e3cff */
[----:B------:R-:W-:Y:S02]  /*4900*/  SEL R28, R28, RZ, P0 ;  /* 0x000000ff1c1c7207 */ /* 0x000fe40000000000 */
[----:B------:R-:W-:Y:S01]  /*4910*/  IMAD.U32 R9, RZ, RZ, UR8 ;  /* 0x00000008ff097e24 */ /* 0x000fe2000f8e00ff */
[----:B------:R-:W-:Y:S01]  /*4920*/  @!P4 R2UR UR14, R8 ;  /* 0x00000000080ec2ca */ /* 0x000fe200000e0000 */
[----:B------:R-:W-:Y:S01]  /*4930*/  @!UP0 UIADD3 UR8, UPT, UPT, UR7, 0x6200, URZ ;  /* 0x0000620007088890 */ /* 0x000fe2000fffe0ff */
[----:B------:R-:W-:Y:S02]  /*4940*/  VOTEU.ALL UP0, P4 ;  /* 0x0000000000ff7886 */ /* 0x000fe40002000000 */
[----:B------:R-:W-:Y:S11]  /*4950*/  @!P4 R2UR UR15, R9 ;  /* 0x00000000090fc2ca */ /* 0x000ff600000e0000 */
[----:B------:R-:W-:Y:S02]  /*4960*/  @!UPT UIADD3 URZ, UPT, UPT, URZ, URZ, URZ ;  /* 0x000000fffffff290 */ /* 0x000fe4000fffe0ff */
[----:B------:R2:W-:Y:S01]  /*4970*/  @!UP0 UTMALDG.3D [UR8], [UR14], desc[UR18] ;  /* 0x000012080e0085b4 */ /* 0x0005e20008011000 */
[----:B------:R2:W-:Y:S01]  /*4980*/  @!P4 SYNCS.ARRIVE.TRANS64.RED.A0TR RZ, [UR7+0x78], R25 ;  /* 0x00007819ffffc9a7 */ /* 0x0005e20008300407 */
[----:B------:R-:W-:Y:S01]  /*4990*/  UPLOP3.LUT UP0, UPT, UPT, UPT, UPT, 0x80, 0x8 ;  /* 0x000000000008789c */ /* 0x000fe20003f0f070 */
[----:B------:R-:W-:Y:S01]  /*49a0*/  SYNCS.ARRIVE.TRANS64.RED.A1T0 RZ, [UR13], RZ ;  /* 0x000000ffffff79a7 */ /* 0x000fe2000810040d */
[----:B------:R-:W-:Y:S09]  /*49b0*/  @P3 BRA `(.L_x_80) ;  /* 0xfffffff000a03947 */ /* 0x000ff2000383ffff */
[----:B------:R-:W-:-:S04]  /*49c0*/  SHF.L.U32 R2, R29, 0x1f, RZ ;  /* 0x0000001f1d027819 */ /* 0x000fc800000006ff */
[----:B------:R-:W1:Y:S02]  /*49d0*/  SYNCS.PHASECHK.TRANS64.TRYWAIT P0, [UR7+0x80], R2 ;  /* 0x00008002ff0075a7 */ /* 0x000e640008001107 */
[----:B-1----:R-:W-:Y:S05]  /*49e0*/  @!P0 BRA `(.L_x_81) ;  /* 0x0000005800d48947 */ /* 0x002fea0003800000 */
.L_x_255:
[----:B------:R-:W3:Y:S02]  /*49f0*/  SYNCS.PHASECHK.TRANS64.TRYWAIT P0, [UR7+0x88], R2 ;  /* 0x00008802ff0075a7 */ /* 0x000ee40008001107 */
[----:B---3--:R-:W-:Y:S05]  /*4a00*/  @!P0 BRA `(.L_x_82) ;  /* 0x0000005800e48947 */ /* 0x008fea0003800000 */
.L_x_257:
[----:B------:R-:W3:Y:S02]  /*4a10*/  SYNCS.PHASECHK.TRANS64.TRYWAIT P0, [UR7+0x90], R2 ;  /* 0x00009002ff0075a7 */ /* 0x000ee40008001107 */
[----:B---3--:R-:W-:Y:S05]  /*4a20*/  @!P0 BRA `(.L_x_83) ;  /* 0x0000005800f48947 */ /* 0x008fea0003800000 */
.L_x_259:
[----:B-1----:R-:W-:-:S07]  /*4a30*/  MOV R0, UR7 ;  /* 0x0000000700007c02 */ /* 0x002fce0008000f00 */
.L_x_84:
[----:B-1----:R-:W-:-:S04]  /*4a40*/  SHF.L.U32 R2, R29, 0x1f, RZ ;  /* 0x0000001f1d027819 */ /* 0x002fc800000006ff */
[----:B------:R1:W3:Y:S03]  /*4a50*/  SYNCS.PHASECHK.TRANS64.TRYWAIT P0, [R0+URZ+0x98], R2 ;  /* 0x00009802000075a7 */ /* 0x0002e600080011ff */
[----:B---3--:R-:W-:Y:S05]  /*4a60*/  @!P0 NANOSLEEP.SYNCS 0x989680 ;  /* 0x009896800000895d */ /* 0x008fea0003900000 */
[----:B------:R-:W3:Y:S02]  /*4a70*/  @!P0 SYNCS.PHASECHK.TRANS64 P0, [R0+URZ+0x98], R2 ;  /* 0x00009802000085a7 */ /* 0x000ee400080010ff */
[----:B--23--:R-:W-:Y:S05]  /*4a80*/  @P0 EXIT ;  /* 0x000000000000094d */ /* 0x00cfea0003800000 */
[----:B------:R-:W-:Y:S05]  /*4a90*/  BRA `(.L_x_84) ;  /* 0xfffffffc00e87947 */ /* 0x000fea000383ffff */
.L_x_69:
[----:B------:R-:W-:-:S06]  /*4aa0*/  UISETP.GE.AND UP0, UPT, UR8, 0x4, UPT ;  /* 0x000000040800788c */ /* 0x000fcc000bf06270 */
[----:B------:R-:W-:-:S13]  /*4ab0*/  PLOP3.LUT P0, PT, PT, PT, UP0, 0x80, 0x8 ;  /* 0x000000000008781c */ /* 0x000fda0003f0f008 */
[----:B------:R-:W-:Y:S05]  /*4ac0*/  @!P0 EXIT ;  /* 0x000000000000894d */ /* 0x000fea0003800000 */
[----:B------:R-:W-:Y:S01]  /*4ad0*/  BAR.SYNC.DEFER_BLOCKING 0x6, 0xa0 ;  /* 0x0182800000007b1d */ /* 0x000fe20000010000 */
[C---:B------:R-:W-:Y:S01]  /*4ae0*/  IMAD.SHL.U32 R2, R121.reuse, 0x20, RZ ;  /* 0x0000002079027824 */ /* 0x040fe200078e00ff */
[C---:B------:R-:W-:Y:S01]  /*4af0*/  LOP3.LUT R123, R121.reuse, 0x60, RZ, 0xc0, !PT ;  /* 0x00000060797b7812 */ /* 0x040fe200078ec0ff */
[C---:B------:R-:W-:Y:S01]  /*4b00*/  IMAD.SHL.U32 R120, R121.reuse, 0x4, RZ ;  /* 0x0000000479787824 */ /* 0x040fe200078e00ff */
[C---:B------:R-:W-:Y:S01]  /*4b10*/  LOP3.LUT R122, R121.reuse, 0x2, RZ, 0xc0, !PT ;  /* 0x00000002797a7812 */ /* 0x040fe200078ec0ff */
[----:B------:R-:W-:Y:S01]  /*4b20*/  IMAD.U32 R41, R121, 0x10000, RZ ;  /* 0x0001000079297824 */ /* 0x000fe200078e00ff */
[----:B------:R-:W-:Y:S02]  /*4b30*/  UMOV UR41, 0x400 ;  /* 0x0000040000297882 */ /* 0x000fe40000000000 */
[----:B------:R-:W1:Y:S01]  /*4b40*/  LDC R108, c[0x0][0x370] ;  /* 0x0000dc00ff6c7b82 */ /* 0x000e620000000800 */
[----:B------:R-:W-:Y:S01]  /*4b50*/  ULEA UR41, UR37, UR41, 0x18 ;  /* 0x0000002925297291 */ /* 0x000fe2000f8ec0ff */
[----:B------:R-:W-:Y:S01]  /*4b60*/  LOP3.LUT R3, R2, 0xc0, RZ, 0xc0, !PT ;  /* 0x000000c002037812 */ /* 0x000fe200078ec0ff */
[----:B------:R-:W-:Y:S01]  /*4b70*/  IMAD.MOV.U32 R40, RZ, RZ, RZ ;  /* 0x000000ffff287224 */ /* 0x000fe200078e00ff */
[----:B------:R-:W-:Y:S01]  /*4b80*/  LOP3.LUT R41, R41, 0x600000, RZ, 0xc0, !PT ;  /* 0x0060000029297812 */ /* 0x000fe200078ec0ff */
[----:B------:R-:W-:Y:S01]  /*4b90*/  UIADD3 UR40, UPT, UPT, UR41, 0x200, URZ ;  /* 0x0000020029287890 */ /* 0x000fe2000fffe0ff */
[----:B------:R-:W-:Y:S01]  /*4ba0*/  LOP3.LUT R120, R3, 0x18, R120, 0xf8, !PT ;  /* 0x0000001803787812 */ /* 0x000fe200078ef878 */
[----:B------:R-:W-:Y:S01]  /*4bb0*/  IMAD.MOV.U32 R118, RZ, RZ, RZ ;  /* 0x000000ffff767224 */ /* 0x000fe200078e00ff */
[----:B------:R-:W2:Y:S01]  /*4bc0*/  LDC R107, c[0x0][0x374] ;  /* 0x0000dd00ff6b7b82 */ /* 0x000ea20000000800 */
[----:B------:R-:W-:Y:S01]  /*4bd0*/  LOP3.LUT R121, R121, 0x4, RZ, 0xc0, !PT ;  /* 0x0000000479797812 */ /* 0x000fe200078ec0ff */
[----:B------:R-:W-:Y:S01]  /*4be0*/  IMAD.MOV.U32 R106, RZ, RZ, RZ ;  /* 0x000000ffff6a7224 */ /* 0x000fe200078e00ff */
[----:B------:R-:W-:-:S02]  /*4bf0*/  LOP3.LUT R120, R120, 0xf20, R2, 0xf8, !PT ;  /* 0x00000f2078787812 */ /* 0x000fc400078ef802 */
[----:B------:R-:W-:Y:S02]  /*4c00*/  CS2R R116, SRZ ;  /* 0x0000000000747805 */ /* 0x000fe4000001ff00 */
[----:B------:R-:W-:Y:S01]  /*4c10*/  IADD3 R119, PT, PT, -R121, 0x2, RZ ;  /* 0x0000000279777810 */ /* 0x000fe20007ffe1ff */
[----:B------:R-:W4:Y:S01]  /*4c20*/  LDCU.64 UR46, c[0x0][0x348] ;  /* 0x00006900ff2e77ac */ /* 0x000f220008000a00 */
[----:B------:R-:W-:Y:S01]  /*4c30*/  LEA R120, R120, UR40, 0x1 ;  /* 0x0000002878787c11 */ /* 0x000fe2000f8e08ff */
[----:B------:R-:W3:Y:S01]  /*4c40*/  LDS R0, [UR41+0x160] ;  /* 0x00016029ff007984 */ /* 0x000ee20008000800 */
[----:B------:R-:W-:Y:S01]  /*4c50*/  UMOV UR44, 0x1 ;  /* 0x00000001002c7882 */ /* 0x000fe20000000000 */
[----:B------:R-:W-:Y:S01]  /*4c60*/  UMOV UR43, URZ ;  /* 0x000000ff002b7c82 */ /* 0x000fe20008000000 */
[----:B------:R-:W-:Y:S01]  /*4c70*/  UMOV UR42, URZ ;  /* 0x000000ff002a7c82 */ /* 0x000fe20008000000 */
[----:B-1234-:R-:W-:-:S07]  /*4c80*/  IMAD.IADD R41, R0, 0x1, R41 ;  /* 0x0000000100297824 */ /* 0x01efce00078e0229 */
.L_x_208:
[C---:B------:R-:W-:Y:S02]  /*4c90*/  LEA R0, R106.reuse, UR41, 0x3 ;  /* 0x000000296a007c11 */ /* 0x040fe4000f8e18ff */
[----:B------:R-:W-:Y:S02]  /*4ca0*/  SHF.L.U32 R2, R117, 0x1f, RZ ;  /* 0x0000001f75027819 */ /* 0x000fe400000006ff */
[----:B------:R-:W-:Y:S02]  /*4cb0*/  LEA R8, R106, UR41, 0x4 ;  /* 0x000000296a087c11 */ /* 0x000fe4000f8e20ff */
[----:B------:R-:W1:Y:S02]  /*4cc0*/  SYNCS.PHASECHK.TRANS64.TRYWAIT P0, [R0+URZ+0xb0], R2 ;  /* 0x0000b002000075a7 */ /* 0x000e6400080011ff */
[----:B-1----:R-:W-:Y:S05]  /*4cd0*/  @!P0 BRA `(.L_x_85) ;  /* 0x0000005800608947 */ /* 0x002fea0003800000 */
.L_x_260:
[----:B------:R-:W2:Y:S01]  /*4ce0*/  LDS.128 R8, [R8+0x140] ;  /* 0x0001400008087984 */ /* 0x000ea20000000c00 */
[----:B------:R-:W-:Y:S01]  /*4cf0*/  ISETP.GE.AND P0, PT, R36, 0x1, PT ;  /* 0x000000012400780c */ /* 0x000fe20003f06270 */
        /* <DEDUP_REMOVED lines=9> */
[----:B--2---:R-:W-:-:S04]  /*4d90*/  LOP3.LUT P3, RZ, R10, 0x1, RZ, 0xc0, !PT ;  /* 0x000000010aff7812 */ /* 0x004fc8000786c0ff */
[----:B------:R-:W-:-:S09]  /*4da0*/  P2R R126, PR, RZ, 0x8 ;  /* 0x00000008ff7e7803 */ /* 0x000fd20000000000 */
[----:B------:R-:W-:Y:S02]  /*4db0*/  @P3 MOV R114, R8 ;  /* 0x0000000800723202 */ /* 0x000fe40000000f00 */
[----:B------:R-:W-:Y:S01]  /*4dc0*/  @P3 LOP3.LUT R113, R9, 0xffff, RZ, 0xc0, !PT ;  /* 0x0000ffff09713812 */ /* 0x000fe200078ec0ff */
[----:B-1----:R-:W-:Y:S06]  /*4dd0*/  @!P0 BRA `(.L_x_86) ;  /* 0x0000000000b88947 */ /* 0x002fec0003800000 */
[----:B------:R-:W1:Y:S01]  /*4de0*/  LDC.64 R4, c[0x0][0xb18] ;  /* 0x0002c600ff047b82 */ /* 0x000e620000000a00 */
[----:B------:R-:W-:-:S07]  /*4df0*/  ISETP.NE.AND P0, PT, R36, 0x1, PT ;  /* 0x000000012400780c */ /* 0x000fce0003f05270 */
[----:B------:R-:W2:Y:S08]  /*4e00*/  LDC.64 R6, c[0x0][0xb10] ;  /* 0x0002c400ff067b82 */ /* 0x000eb00000000a00 */
[----:B------:R-:W3:Y:S08]  /*4e10*/  LDC R0, c[0x0][0xb20] ;  /* 0x0002c800ff007b82 */ /* 0x000ef00000000800 */
[----:B------:R-:W4:Y:S01]  /*4e20*/  LDC R12, c[0x0][0xb0c] ;  /* 0x0002c300ff0c7b82 */ /* 0x000f220000000800 */
[----:B-1----:R-:W-:Y:S01]  /*4e30*/  IMAD.HI.U32 R14, R107, R5, RZ ;  /* 0x000000056b0e7227 */ /* 0x002fe200078e00ff */
[----:B------:R-:W-:-:S03]  /*4e40*/  ISETP.NE.AND P1, PT, R4, 0x1, PT ;  /* 0x000000010400780c */ /* 0x000fc60003f25270 */
[----:B------:R-:W-:-:S03]  /*4e50*/  IMAD.HI.U32 R5, R113, R5, RZ ;  /* 0x0000000571057227 */ /* 0x000fc600078e00ff */
[----:B------:R-:W1:Y:S01]  /*4e60*/  LDC.64 R2, c[0x0][0xb28] ;  /* 0x0002ca00ff027b82 */ /* 0x000e620000000a00 */
[----:B--2---:R-:W-:-:S04]  /*4e70*/  IMAD.HI.U32 R15, R108, R6, RZ ;  /* 0x000000066c0f7227 */ /* 0x004fc800078e00ff */
[----:B------:R-:W-:Y:S01]  /*4e80*/  IMAD.HI.U32 R16, R114, R6, RZ ;  /* 0x0000000672107227 */ /* 0x000fe200078e00ff */
[-C--:B------:R-:W-:Y:S02]  /*4e90*/  SHF.R.U32.HI R15, RZ, R7.reuse, R15 ;  /* 0x00000007ff0f7219 */ /* 0x080fe4000001160f */
        /* <DEDUP_REMOVED lines=8> */
[----:B-1----:R-:W-:-:S04]  /*4f20*/  IMAD.HI.U32 R13, R14, R2, RZ ;  /* 0x000000020e0d7227 */ /* 0x002fc800078e00ff */
        /* <DEDUP_REMOVED lines=25> */
.L_x_86:
[----:B------:R-:W1:Y:S02]  /*50c0*/  LDCU UR4, c[0x0][0xb30] ;  /* 0x00016600ff0477ac */ /* 0x000e640008000800 */
[----:B-1----:R-:W-:-:S09]  /*50d0*/  UISETP.NE.AND UP0, UPT, UR4, 0x1, UPT ;  /* 0x000000010400788c */ /* 0x002fd2000bf05270 */
[----:B------:R-:W-:Y:S05]  /*50e0*/  BRA.U UP0, `(.L_x_87) ;  /* 0x0000000100407547 */ /* 0x000fea000b800000 */
[----:B------:R-:W1:Y:S08]  /*50f0*/  LDC.64 R4, c[0x0][0xb10] ;  /* 0x0002c400ff047b82 */ /* 0x000e700000000a00 */
[----:B------:R-:W2:Y:S08]  /*5100*/  LDC.64 R2, c[0x0][0xb18] ;  /* 0x0002c600ff027b82 */ /* 0x000eb00000000a00 */
[----:B------:R-:W3:Y:S08]  /*5110*/  LDC R0, c[0x0][0xb20] ;  /* 0x0002c800ff007b82 */ /* 0x000ef00000000800 */
[----:B------:R-:W4:Y:S01]  /*5120*/  LDC R6, c[0x0][0xb0c] ;  /* 0x0002c300ff067b82 */ /* 0x000f220000000800 */
[----:B-1----:R-:W-:-:S05]  /*5130*/  IMAD.HI.U32 R4, R114, R4, RZ ;  /* 0x0000000472047227 */ /* 0x002fca00078e00ff */
[----:B------:R-:W-:Y:S01]  /*5140*/  SHF.R.U32.HI R4, RZ, R5, R4 ;  /* 0x00000005ff047219 */ /* 0x000fe20000011604 */
[----:B--2---:R-:W-:Y:S01]  /*5150*/  IMAD.HI.U32 R3, R113, R3, RZ ;  /* 0x0000000371037227 */ /* 0x004fe200078e00ff */
[----:B------:R-:W-:-:S04]  /*5160*/  ISETP.NE.AND P0, PT, R2, 0x1, PT ;  /* 0x000000010200780c */ /* 0x000fc80003f05270 */
[----:B---3--:R-:W-:-:S04]  /*5170*/  SHF.R.U32.HI R0, RZ, R0, R3 ;  /* 0x00000000ff007219 */ /* 0x008fc80000011603 */
[----:B------:R-:W-:Y:S02]  /*5180*/  SEL R0, R113, R0, !P0 ;  /* 0x0000000071007207 */ /* 0x000fe40004000000 */
[----:B----4-:R-:W-:-:S04]  /*5190*/  ISETP.NE.AND P1, PT, R6, 0x1, PT ;  /* 0x000000010600780c */ /* 0x010fc80003f25270 */
[----:B------:R-:W-:-:S05]  /*51a0*/  SEL R4, R114, R4, !P1 ;  /* 0x0000000472047207 */ /* 0x000fca0004800000 */
[----:B------:R-:W-:Y:S02]  /*51b0*/  IMAD.IADD R3, R0, 0x1, -R4 ;  /* 0x0000000100037824 */ /* 0x000fe400078e0a04 */
[----:B------:R-:W-:Y:S02]  /*51c0*/  IMAD.IADD R0, R4, 0x1, -R0 ;  /* 0x0000000104007824 */ /* 0x000fe400078e0a00 */
[----:B------:R-:W-:Y:S02]  /*51d0*/  IMAD R114, R3, R6, R114 ;  /* 0x0000000603727224 */ /* 0x000fe400078e0272 */
[----:B------:R-:W-:Y:S02]  /*51e0*/  IMAD R113, R0, R2, R113 ;  /* 0x0000000200717224 */ /* 0x000fe400078e0271 */
.L_x_87:
[----:B------:R-:W-:Y:S01]  /*51f0*/  ULOP3.LUT UP0, URZ, UR40, 0x1b0, URZ, 0xc0, !UPT ;  /* 0x000001b028ff7892 */ /* 0x000fe2000f80c0ff */
[----:B------:R-:W-:Y:S02]  /*5200*/  IADD3 R106, PT, PT, R106, 0x1, RZ ;  /* 0x000000016a6a7810 */ /* 0x000fe40007ffe0ff */
[----:B------:R-:W-:-:S06]  /*5210*/  @P3 SHF.R.U32.HI R115, RZ, 0x10, R9 ;  /* 0x00000010ff733819 */ /* 0x000fcc0000011609 */
[----:B------:R-:W-:Y:S05]  /*5220*/  BRA.U !UP0, `(.L_x_88) ;  /* 0x00000001087c7547 */ /* 0x000fea000b800000 */
[----:B------:R-:W-:Y:S01]  /*5230*/  MOV R2, 0x0 ;  /* 0x0000000000027802 */ /* 0x000fe20000000f00 */
[----:B------:R-:W1:Y:S01]  /*5240*/  LDCU.64 UR8, c[0x4][0x80] ;  /* 0x01001000ff0877ac */ /* 0x000e620008000a00 */
[----:B------:R-:W-:Y:S02]  /*5250*/  HFMA2 R12, -RZ, RZ, 0, 5.9604644775390625e-08 ;  /* 0x00000001ff0c7431 */ /* 0x000fe400000001ff */
[----:B------:R-:W-:Y:S01]  /*5260*/  IMAD.MOV.U32 R8, RZ, RZ, 0x70 ;  /* 0x00000070ff087424 */ /* 0x000fe200078e00ff */
[----:B------:R2:W3:Y:S01]  /*5270*/  LDC.64 R14, c[0x4][R2] ;  /* 0x01000000020e7b82 */ /* 0x0004e20000000a00 */
[----:B------:R-:W4:Y:S01]  /*5280*/  LDCU.64 UR6, c[0x4][0x88] ;  /* 0x01001100ff0677ac */ /* 0x000f220008000a00 */
[----:B------:R-:W-:Y:S01]  /*5290*/  IMAD.MOV.U32 R13, RZ, RZ, RZ ;  /* 0x000000ffff0d7224 */ /* 0x000fe200078e00ff */
[----:B------:R-:W2:Y:S01]  /*52a0*/  LDCU.64 UR4, c[0x4][0x8] ;  /* 0x01000100ff0477ac */ /* 0x000ea20008000a00 */
[----:B-1----:R-:W-:Y:S01]  /*52b0*/  IMAD.U32 R4, RZ, RZ, UR8 ;  /* 0x00000008ff047e24 */ /* 0x002fe2000f8e00ff */
[----:B------:R-:W-:Y:S01]  /*52c0*/  MOV R5, UR9 ;  /* 0x0000000900057c02 */ /* 0x000fe20008000f00 */
[----:B----4-:R-:W-:Y:S01]  /*52d0*/  IMAD.U32 R6, RZ, RZ, UR6 ;  /* 0x00000006ff067e24 */ /* 0x010fe2000f8e00ff */
[----:B------:R-:W-:Y:S01]  /*52e0*/  MOV R7, UR7 ;  /* 0x0000000700077c02 */ /* 0x000fe20008000f00 */
[----:B--2---:R-:W-:Y:S01]  /*52f0*/  IMAD.U32 R10, RZ, RZ, UR4 ;  /* 0x00000004ff0a7e24 */ /* 0x004fe2000f8e00ff */
[----:B------:R-:W-:-:S02]  /*5300*/  MOV R11, UR5 ;  /* 0x00000005000b7c02 */ /* 0x000fc40008000f00 */
[----:B------:R-:W-:-:S07]  /*5310*/  LEPC R20, `(.L_x_89) ;  /* 0x000000001014794e */ /* 0x000fce0000000000 */
[----:B---3-5:R-:W-:Y:S05]  /*5320*/  CALL.ABS.NOINC R14 ;  /* 0x000000000e007343 */ /* 0x028fea0003c00000 */
.L_x_89:
[----:B------:R-:W1:Y:S01]  /*5330*/  LDC.64 R2, c[0x4][R2] ;  /* 0x0100000002027b82 */ /* 0x000e620000000a00 */
[----:B------:R-:W2:Y:S01]  /*5340*/  LDCU.64 UR8, c[0x4][0x80] ;  /* 0x01001000ff0877ac */ /* 0x000ea20008000a00 */
[----:B------:R-:W-:Y:S02]  /*5350*/  HFMA2 R12, -RZ, RZ, 0, 5.9604644775390625e-08 ;  /* 0x00000001ff0c7431 */ /* 0x000fe400000001ff */
[----:B------:R-:W-:Y:S01]  /*5360*/  IMAD.MOV.U32 R8, RZ, RZ, 0x70 ;  /* 0x00000070ff087424 */ /* 0x000fe200078e00ff */
[----:B------:R-:W3:Y:S01]  /*5370*/  LDCU.64 UR6, c[0x4][0x88] ;  /* 0x01001100ff0677ac */ /* 0x000ee20008000a00 */
[----:B------:R-:W-:Y:S01]  /*5380*/  IMAD.MOV.U32 R13, RZ, RZ, RZ ;  /* 0x000000ffff0d7224 */ /* 0x000fe200078e00ff */
[----:B------:R-:W4:Y:S01]  /*5390*/  LDCU.64 UR4, c[0x4][0x8] ;  /* 0x01000100ff0477ac */ /* 0x000f220008000a00 */
[----:B--2---:R-:W-:Y:S02]  /*53a0*/  MOV R4, UR8 ;  /* 0x0000000800047c02 */ /* 0x004fe40008000f00 */
[----:B------:R-:W-:Y:S01]  /*53b0*/  MOV R5, UR9 ;  /* 0x0000000900057c02 */ /* 0x000fe20008000f00 */
[----:B---3--:R-:W-:Y:S01]  /*53c0*/  IMAD.U32 R6, RZ, RZ, UR6 ;  /* 0x00000006ff067e24 */ /* 0x008fe2000f8e00ff */
[----:B------:R-:W-:Y:S01]  /*53d0*/  MOV R7, UR7 ;  /* 0x0000000700077c02 */ /* 0x000fe20008000f00 */
[----:B----4-:R-:W-:Y:S01]  /*53e0*/  IMAD.U32 R10, RZ, RZ, UR4 ;  /* 0x00000004ff0a7e24 */ /* 0x010fe2000f8e00ff */
[----:B------:R-:W-:-:S02]  /*53f0*/  MOV R11, UR5 ;  /* 0x00000005000b7c02 */ /* 0x000fc40008000f00 */
[----:B------:R-:W-:-:S07]  /*5400*/  LEPC R20, `(.L_x_88) ;  /* 0x000000001014794e */ /* 0x000fce0000000000 */
[----:B-1----:R-:W-:Y:S05]  /*5410*/  CALL.ABS.NOINC R2 ;  /* 0x0000000002007343 */ /* 0x002fea0003c00000 */
.L_x_88:
[----:B------:R-:W1:Y:S01]  /*5420*/  LDC.64 R2, c[0x0][0x890] ;  /* 0x00022400ff027b82 */ /* 0x000e620000000a00 */
[----:B------:R-:W-:-:S06]  /*5430*/  ULOP3.LUT UR4, UR44, 0x1, URZ, 0x3c, !UPT ;  /* 0x000000012c047892 */ /* 0x000fcc000f8e3cff */
[----:B------:R-:W-:Y:S01]  /*5440*/  IMAD.U32 R112, RZ, RZ, UR4 ;  /* 0x00000004ff707e24 */ /* 0x000fe2000f8e00ff */
[----:B-1----:R-:W-:-:S04]  /*5450*/  ISETP.NE.U32.AND P4, PT, R2, RZ, PT ;  /* 0x000000ff0200720c */ /* 0x002fc80003f85070 */
[----:B------:R-:W-:-:S13]  /*5460*/  ISETP.NE.AND.EX P4, PT, R3, RZ, PT, P4 ;  /* 0x000000ff0300720c */ /* 0x000fda0003f85340 */
[----:B------:R-:W-:Y:S05]  /*5470*/  @!P4 BRA `(.L_x_90) ;  /* 0x000000000034c947 */ /* 0x000fea0003800000 */
[----:B------:R-:W1:Y:S02]  /*5480*/  LDCU.64 UR4, c[0x0][0x888] ;  /* 0x00011100ff0477ac */ /* 0x000e640008000a00 */
[----:B-1----:R-:W-:-:S04]  /*5490*/  UISETP.NE.U32.AND UP0, UPT, UR4, URZ, UPT ;  /* 0x000000ff0400728c */ /* 0x002fc8000bf05070 */
[----:B------:R-:W-:-:S09]  /*54a0*/  UISETP.NE.AND.EX UP0, UPT, UR5, URZ, UPT, UP0 ;  /* 0x000000ff0500728c */ /* 0x000fd2000bf05300 */
[----:B------:R-:W-:Y:S05]  /*54b0*/  BRA.U !UP0, `(.L_x_91) ;  /* 0x0000000108187547 */ /* 0x000fea000b800000 */
[----:B------:R-:W1:Y:S01]  /*54c0*/  LDC.64 R4, c[0x0][0x888] ;  /* 0x00022200ff047b82 */ /* 0x000e620000000a00 */
[----:B------:R-:W-:-:S04]  /*54d0*/  IMAD R0, R2, UR36, RZ ;  /* 0x0000002402007c24 */ /* 0x000fc8000f8e02ff */
[----:B-1----:R-:W-:-:S05]  /*54e0*/  IMAD.WIDE R4, R0, 0x4, R4 ;  /* 0x0000000400047825 */ /* 0x002fca00078e0204 */
[----:B-----5:R1:W5:Y:S01]  /*54f0*/  LDG.E R63, desc[UR38][R4.64] ;  /* 0x00000026043f7981 */ /* 0x020362000c1e1900 */
[----:B------:R-:W-:Y:S01]  /*5500*/  MOV R101, 0x1 ;  /* 0x0000000100657802 */ /* 0x000fe20000000f00 */
[----:B------:R-:W-:Y:S06]  /*5510*/  BRA `(.L_x_90) ;  /* 0x00000000000c7947 */ /* 0x000fec0003800000 */
.L_x_91:
[----:B------:R-:W1:Y:S01]  /*5520*/  LDCU UR4, c[0x0][0x880] ;  /* 0x00011000ff0477ac */ /* 0x000e620008000800 */
[----:B------:R-:W-:Y:S01]  /*5530*/  HFMA2 R101, -RZ, RZ, 0, 5.9604644775390625e-08 ;  /* 0x00000001ff657431 */ /* 0x000fe200000001ff */
[----:B-1---5:R-:W-:Y:S02]  /*5540*/  MOV R63, UR4 ;  /* 0x00000004003f7c02 */ /* 0x022fe40008000f00 */
.L_x_90:
[----:B-1----:R-:W1:Y:S02]  /*5550*/  LDC.64 R4, c[0x0][0x8b0] ;  /* 0x00022c00ff047b82 */ /* 0x002e640000000a00 */
        /* <DEDUP_REMOVED lines=11> */
[----:B------:R-:W-:Y:S05]  /*5610*/  BRA `(.L_x_92) ;  /* 0x0000000000087947 */ /* 0x000fea0003800000 */
.L_x_93:
[----:B------:R-:W1:Y:S02]  /*5620*/  LDCU UR4, c[0x0][0x8a0] ;  /* 0x00011400ff0477ac */ /* 0x000e640008000800 */
[----:B-1---5:R-:W-:Y:S02]  /*5630*/  MOV R42, UR4 ;  /* 0x00000004002a7c02 */ /* 0x022fe40008000f00 */
.L_x_92:
[----:B------:R-:W-:Y:S01]  /*5640*/  UISETP.NE.AND UP0, UPT, UR45, URZ, UPT ;  /* 0x000000ff2d00728c */ /* 0x000fe2000bf05270 */
[----:B------:R-:W-:-:S04]  /*5650*/  PLOP3.LUT P0, PT, PT, PT, PT, 0x8, 0x80 ;  /* 0x000000000080781c */ /* 0x000fc80003f0e170 */
[----:B------:R-:W-:-:S04]  /*5660*/  P2R R127, PR, RZ, 0x1 ;  /* 0x00000001ff7f7803 */ /* 0x000fc80000000000 */
[----:B------:R-:W-:Y:S05]  /*5670*/  BRA.U !UP0, `(.L_x_94) ;  /* 0x00000001083c7547 */ /* 0x000fea000b800000 */
[----:B------:R-:W-:-:S04]  /*5680*/  ISETP.NE.U32.AND P0, PT, R2, RZ, PT ;  /* 0x000000ff0200720c */ /* 0x000fc80003f05070 */
[----:B------:R-:W-:-:S13]  /*5690*/  ISETP.NE.AND.EX P0, PT, R3, RZ, PT, P0 ;  /* 0x000000ff0300720c */ /* 0x000fda0003f05300 */
[----:B-----5:R-:W-:-:S04]  /*56a0*/  @!P0 FSETP.EQ.AND P1, PT, R63, RZ, PT ;  /* 0x000000ff3f00820b */ /* 0x020fc80003f22000 */
[----:B------:R-:W-:Y:S01]  /*56b0*/  P2R R127, PR, RZ, 0x2 ;  /* 0x00000002ff7f7803 */ /* 0x000fe20000000000 */
[----:B------:R-:W-:Y:S08]  /*56c0*/  @!P0 BRA `(.L_x_94) ;  /* 0x0000000000288947 */ /* 0x000ff00003800000 */
[----:B------:R-:W2:Y:S01]  /*56d0*/  LDCU.64 UR4, c[0x0][0x888] ;  /* 0x00011100ff0477ac */ /* 0x000ea20008000a00 */
[----:B------:R-:W-:Y:S02]  /*56e0*/  LOP3.LUT P1, RZ, R101, 0xff, RZ, 0xc0, !PT ;  /* 0x000000ff65ff7812 */ /* 0x000fe4000782c0ff */
[----:B------:R-:W-:-:S04]  /*56f0*/  FSETP.NEU.AND P0, PT, R63, RZ, PT ;  /* 0x000000ff3f00720b */ /* 0x000fc80003f0d000 */
[----:B------:R-:W-:Y:S02]  /*5700*/  SEL R0, RZ, 0xffffffff, P0 ;  /* 0xffffffffff007807 */ /* 0x000fe40000000000 */
[----:B--2---:R-:W-:-:S04]  /*5710*/  ISETP.NE.U32.AND P2, PT, RZ, UR4, PT ;  /* 0x00000004ff007c0c */ /* 0x004fc8000bf45070 */
[----:B------:R-:W-:-:S04]  /*5720*/  ISETP.NE.AND.EX P2, PT, RZ, UR5, PT, P2 ;  /* 0x00000005ff007c0c */ /* 0x000fc8000bf45320 */
[----:B------:R-:W-:-:S04]  /*5730*/  @!P1 SEL R0, RZ, 0xffffffff, P2 ;  /* 0xffffffffff009807 */ /* 0x000fc80001000000 */
[----:B------:R-:W-:-:S04]  /*5740*/  LOP3.LUT R0, R0, 0x1, RZ, 0xc0, !PT ;  /* 0x0000000100007812 */ /* 0x000fc800078ec0ff */
[----:B------:R-:W-:-:S04]  /*5750*/  ISETP.EQ.U32.AND P0, PT, R0, 0x1, PT ;  /* 0x000000010000780c */ /* 0x000fc80003f02070 */
[----:B------:R-:W-:-:S09]  /*5760*/  P2R R127, PR, RZ, 0x1 ;  /* 0x00000001ff7f7803 */ /* 0x000fd20000000000 */
.L_x_94:
[----:B------:R-:W-:Y:S01]  /*5770*/  ISETP.NE.AND P5, PT, R127, RZ, PT ;  /* 0x000000ff7f00720c */ /* 0x000fe20003fa5270 */
[----:B------:R-:W-:Y:S01]  /*5780*/  IMAD.MOV.U32 R111, RZ, RZ, 0x1 ;  /* 0x00000001ff6f7424 */ /* 0x000fe200078e00ff */
[----:B------:R-:W-:Y:S01]  /*5790*/  LEA R3, R40, UR41, 0x3 ;  /* 0x0000002928037c11 */ /* 0x000fe2000f8e18ff */
[----:B------:R-:W-:Y:S01]  /*57a0*/  IMAD.SHL.U32 R104, R23, 0x80, RZ ;  /* 0x0000008017687824 */ /* 0x000fe200078e00ff */
[----:B------:R-:W-:Y:S01]  /*57b0*/  SHF.L.U32 R0, R118, 0x1f, RZ ;  /* 0x0000001f76007819 */ /* 0x000fe200000006ff */
[----:B------:R-:W-:Y:S01]  /*57c0*/  IMAD.SHL.U32 R103, R22, 0x80, RZ ;  /* 0x0000008016677824 */ /* 0x000fe200078e00ff */
[----:B-----5:R-:W-:Y:S01]  /*57d0*/  FSETP.NEU.AND P3, PT, R63, RZ, PT ;  /* 0x000000ff3f00720b */ /* 0x020fe20003f6d000 */
[----:B------:R-:W-:Y:S01]  /*57e0*/  IMAD R38, R40, 0x80, R41 ;  /* 0x0000008028267824 */ /* 0x000fe200078e0229 */
[----:B------:R-:W-:Y:S01]  /*57f0*/  CS2R R98, SRZ ;  /* 0x0000000000627805 */ /* 0x000fe2000001ff00 */
[----:B------:R-:W-:Y:S01]  /*5800*/  IMAD.MOV.U32 R39, RZ, RZ, RZ ;  /* 0x000000ffff277224 */ /* 0x000fe200078e00ff */
[----:B------:R-:W-:Y:S01]  /*5810*/  CS2R R96, SRZ ;  /* 0x0000000000607805 */ /* 0x000fe2000001ff00 */
[----:B------:R-:W-:Y:S01]  /*5820*/  IMAD.U32 R110, RZ, RZ, UR42 ;  /* 0x0000002aff6e7e24 */ /* 0x000fe2000f8e00ff */
[----:B------:R-:W-:Y:S01]  /*5830*/  CS2R R94, SRZ ;  /* 0x00000000005e7805 */ /* 0x000fe2000001ff00 */
[----:B------:R-:W-:Y:S01]  /*5840*/  VOTEU.ALL UP0, P5 ;  /* 0x0000000000ff7886 */ /* 0x000fe20002800000 */
[----:B------:R-:W-:Y:S01]  /*5850*/  @!P5 SHF.L.U32 R2, R112, 0x1f, RZ ;  /* 0x0000001f7002d819 */ /* 0x000fe200000006ff */
[----:B------:R-:W-:Y:S01]  /*5860*/  IMAD.U32 R109, RZ, RZ, UR43 ;  /* 0x0000002bff6d7e24 */ /* 0x000fe2000f8e00ff */
[----:B------:R-:W-:-:S02]  /*5870*/  CS2R R92, SRZ ;  /* 0x00000000005c7805 */ /* 0x000fc4000001ff00 */
[----:B------:R-:W-:Y:S01]  /*5880*/  CS2R R90, SRZ ;  /* 0x00000000005a7805 */ /* 0x000fe2000001ff00 */
[----:B------:R-:W-:Y:S01]  /*5890*/  @!UP0 ULEA UR4, UR43, UR41, 0x3 ;  /* 0x000000292b048291 */ /* 0x000fe2000f8e18ff */
[----:B------:R-:W-:Y:S02]  /*58a0*/  CS2R R88, SRZ ;  /* 0x0000000000587805 */ /* 0x000fe4000001ff00 */
[----:B------:R-:W-:Y:S02]  /*58b0*/  CS2R R86, SRZ ;  /* 0x0000000000567805 */ /* 0x000fe4000001ff00 */
[----:B------:R-:W-:-:S04]  /*58c0*/  CS2R R84, SRZ ;  /* 0x0000000000547805 */ /* 0x000fc8000001ff00 */
[----:B------:R2:W3:Y:S02]  /*58d0*/  @!P5 SYNCS.PHASECHK.TRANS64.TRYWAIT P1, [UR4+0x60], R2 ;  /* 0x00006002ff00d5a7 */ /* 0x0004e40008021104 */
[----:B------:R-:W4:Y:S01]  /*58e0*/  LDCU.64 UR4, c[0x0][0x888] ;  /* 0x00011100ff0477ac */ /* 0x000f220008000a00 */
[----:B------:R1:W3:Y:S01]  /*58f0*/  SYNCS.PHASECHK.TRANS64.TRYWAIT P0, [R3+URZ+0xd0], R0 ;  /* 0x0000d000030075a7 */ /* 0x0002e200080011ff */
[----:B----4-:R-:W-:-:S04]  /*5900*/  ISETP.NE.U32.AND P2, PT, RZ, UR4, PT ;  /* 0x00000004ff007c0c */ /* 0x010fc8000bf45070 */
[----:B------:R-:W-:-:S04]  /*5910*/  ISETP.NE.AND.EX P2, PT, RZ, UR5, PT, P2 ;  /* 0x00000005ff007c0c */ /* 0x000fc8000bf45320 */
[----:B--2---:R-:W-:Y:S02]  /*5920*/  SEL R2, RZ, 0xffffffff, P2 ;  /* 0xffffffffff027807 */ /* 0x004fe40001000000 */
[----:B------:R-:W-:Y:S02]  /*5930*/  LOP3.LUT P2, R102, R101, 0xff, RZ, 0xc0, !PT ;  /* 0x000000ff65667812 */ /* 0x000fe4000784c0ff */
[----:B-1----:R-:W-:-:S04]  /*5940*/  SEL R0, RZ, 0xffffffff, P3 ;  /* 0xffffffffff007807 */ /* 0x002fc80001800000 */
[----:B------:R-:W-:-:S04]  /*5950*/  @P4 SEL R0, R2, R0, !P2 ;  /* 0x0000000002004207 */ /* 0x000fc80005000000 */
[----:B------:R-:W-:-:S04]  /*5960*/  LOP3.LUT R0, R0, 0x1, RZ, 0xc0, !PT ;  /* 0x0000000100007812 */ /* 0x000fc800078ec0ff */
[----:B------:R-:W-:-:S04]  /*5970*/  ISETP.NE.U32.AND P2, PT, R0, 0x1, PT ;  /* 0x000000010000780c */ /* 0x000fc80003f45070 */
[----:B------:R-:W-:Y:S02]  /*5980*/  P2R R125, PR, RZ, 0x4 ;  /* 0x00000004ff7d7803 */ /* 0x000fe40000000000 */
[----:B---3--:R-:W-:Y:S02]  /*5990*/  @!P5 SEL R111, RZ, 0x1, !P1 ;  /* 0x00000001ff6fd807 */ /* 0x008fe40004800000 */
[----:B------:R-:W-:-:S07]  /*59a0*/  SEL R105, RZ, 0x1, !P0 ;  /* 0x00000001ff697807 */ /* 0x000fce0004000000 */
.L_x_207:
[----:B------:R-:W-:Y:S01]  /*59b0*/  ISETP.NE.AND P0, PT, R127, RZ, PT ;  /* 0x000000ff7f00720c */ /* 0x000fe20003f05270 */
[----:B------:R-:W-:Y:S05]  /*59c0*/  YIELD ;  /* 0x0000000000007946 */ /* 0x000fea0003800000 */
[----:B------:R-:W-:Y:S07]  /*59d0*/  BSSY B1, `(.L_x_95) ;  /* 0x000001a000017945 */ /* 0x000fee0003800000 */
[----:B------:R-:W-:Y:S05]  /*59e0*/  @P0 BRA `(.L_x_96) ;  /* 0x0000000000600947 */ /* 0x000fea0003800000 */
[----:B------:R-:W-:Y:S01]  /*59f0*/  ISETP.NE.AND P1, PT, R125, RZ, PT ;  /* 0x000000ff7d00720c */ /* 0x000fe20003f25270 */
[----:B------:R-:W-:Y:S01]  /*5a00*/  BSSY B0, `(.L_x_97) ;  /* 0x000000b000007945 */ /* 0x000fe20003800000 */
[----:B------:R-:W-:Y:S11]  /*5a10*/  ISETP.NE.AND P0, PT, R111, RZ, PT ;  /* 0x000000ff6f00720c */ /* 0x000ff60003f05270 */
[----:B------:R-:W-:Y:S05]  /*5a20*/  @P1 LEA R6, R109, R120, 0xd ;  /* 0x000000786d061211 */ /* 0x000fea00078e68ff */
[--C-:B------:R-:W-:Y:S02]  /*5a30*/  @P1 IMAD R5, R122, -0x10, R6.reuse ;  /* 0xfffffff07a051824 */ /* 0x100fe400078e0206 */
[----:B------:R-:W-:Y:S03]  /*5a40*/  @P1 IMAD R4, R121, -0x10, R6 ;  /* 0xfffffff079041824 */ /* 0x000fe600078e0206 */
[----:B------:R-:W-:Y:S01]  /*5a50*/  @P1 LEA R3, R119, R5, 0x4 ;  /* 0x0000000577031211 */ /* 0x000fe200078e20ff */
[----:B------:R-:W-:Y:S06]  /*5a60*/  @P0 BRA `(.L_x_98) ;  /* 0x0000000000100947 */ /* 0x000fec0003800000 */
[----:B------:R-:W-:Y:S02]  /*5a70*/  LEA R2, R109, UR41, 0x3 ;  /* 0x000000296d027c11 */ /* 0x000fe4000f8e18ff */
[----:B------:R-:W-:Y:S04]  /*5a80*/  SHF.L.U32 R0, R112, 0x1f, RZ ;  /* 0x0000001f70007819 */ /* 0x000fe800000006ff */
[----:B------:R-:W1:Y:S02]  /*5a90*/  SYNCS.PHASECHK.TRANS64.TRYWAIT P0, [R2+URZ+0x60], R0 ;  /* 0x00006000020075a7 */ /* 0x000e6400080011ff */
[----:B-1----:R-:W-:Y:S05]  /*5aa0*/  @!P0 BRA `(.L_x_99) ;  /* 0x0000004c00008947 */ /* 0x002fea0003800000 */
.L_x_98:
[----:B------:R-:W-:Y:S05]  /*5ab0*/  BSYNC B0 ;  /* 0x0000000000007941 */ /* 0x000fea0003800000 */
.L_x_97:
[----:B------:R-:W-:Y:S01]  /*5ac0*/  ISETP.NE.AND P0, PT, R125, RZ, PT ;  /* 0x000000ff7d00720c */ /* 0x000fe20003f05270 */
[----:B------:R-:W-:Y:S11]  /*5ad0*/  VIADD R109, R109, 0x1 ;  /* 0x000000016d6d7836 */ /* 0x000ff60000000000 */
[----:B------:R-:W-:Y:S01]  /*5ae0*/  @!UPT UIADD3 URZ, UPT, UPT, URZ, URZ, URZ ;  /* 0x000000fffffff290 */ /* 0x000fe2000fffe0ff */
[----:B------:R2:W3:Y:S04]  /*5af0*/  @P0 LDS.128 R84, [R6] ;  /* 0x0000000006540984 */ /* 0x0004e80000000c00 */
[----:B------:R2:W4:Y:S04]  /*5b00*/  @P0 LDS.128 R92, [R4+0x20] ;  /* 0x00002000045c0984 */ /* 0x0005280000000c00 */
[----:B------:R2:W2:Y:S04]  /*5b10*/  @P0 LDS.128 R88, [R5+0x10] ;  /* 0x0000100005580984 */ /* 0x0004a80000000c00 */
[----:B------:R2:W2:Y:S01]  /*5b20*/  @P0 LDS.128 R96, [R3+0x10] ;  /* 0x0000100003600984 */ /* 0x0004a20000000c00 */
[C---:B------:R-:W-:Y:S04]  /*5b30*/  ISETP.NE.AND P0, PT, R109.reuse, 0x4, PT ;  /* 0x000000046d00780c */ /* 0x040fe80003f05270 */
[----:B-1----:R-:W-:Y:S02]  /*5b40*/  SEL R0, RZ, 0x1, P0 ;  /* 0x00000001ff007807 */ /* 0x002fe40000000000 */
[----:B------:R-:W-:Y:S02]  /*5b50*/  SEL R109, R109, RZ, P0 ;  /* 0x000000ff6d6d7207 */ /* 0x000fe40000000000 */
[----:B------:R-:W-:Y:S02]  /*5b60*/  LOP3.LUT R112, R112, R0, RZ, 0x3c, !PT ;  /* 0x0000000070707212 */ /* 0x000fe400078e3cff */
.L_x_96:
[----:B------:R-:W-:Y:S05]  /*5b70*/  BSYNC B1 ;  /* 0x0000000000017941 */ /* 0x000fea0003800000 */
.L_x_95:
[C---:B------:R-:W-:Y:S01]  /*5b80*/  LOP3.LUT P1, RZ, R39.reuse, R105, RZ, 0xfc, !PT ;  /* 0x0000006927ff7212 */ /* 0x040fe2000782fcff */
[----:B------:R-:W-:Y:S01]  /*5b90*/  IMAD.SHL.U32 R37, R39, 0x20, RZ ;  /* 0x0000002027257824 */ /* 0x000fe200078e00ff */
[----:B------:R-:W-:Y:S01]  /*5ba0*/  LEA R128, R40, UR41, 0x3 ;  /* 0x0000002928807c11 */ /* 0x000fe2000f8e18ff */
[----:B------:R-:W-:Y:S02]  /*5bb0*/  BSSY B0, `(.L_x_100) ;  /* 0x0000009000007945 */ /* 0x000fe40003800000 */
[----:B------:R-:W-:Y:S05]  /*5bc0*/  IMAD.IADD R2, R38, 0x1, R37 ;  /* 0x0000000126027824 */ /* 0x000fea00078e0225 */
[----:B------:R-:W-:Y:S04]  /*5bd0*/  SHF.R.U32.HI R0, RZ, 0x15, R2 ;  /* 0x00000015ff007819 */ /* 0x000fe80000011602 */
[----:B------:R-:W-:Y:S01]  /*5be0*/  LOP3.LUT P0, RZ, R0, 0x3, R124, 0x48, !PT ;  /* 0x0000000300ff7812 */ /* 0x000fe2000780487c */
[----:B------:R-:W-:Y:S01]  /*5bf0*/  @!UPT UIADD3 URZ, UPT, UPT, URZ, URZ, URZ ;  /* 0x000000fffffff290 */ /* 0x000fe2000fffe0ff */
[----:B------:R-:W-:Y:S11]  /*5c00*/  @P1 BRA `(.L_x_101) ;  /* 0x00000000000c1947 */ /* 0x000ff60003800000 */
[----:B------:R-:W-:Y:S04]  /*5c10*/  SHF.L.U32 R0, R118, 0x1f, RZ ;  /* 0x0000001f76007819 */ /* 0x000fe800000006ff */
[----:B------:R-:W1:Y:S02]  /*5c20*/  SYNCS.PHASECHK.TRANS64.TRYWAIT P1, [R128+URZ+0xd0], R0 ;  /* 0x0000d000800075a7 */ /* 0x000e6400080211ff */
[----:B-1----:R-:W-:Y:S05]  /*5c30*/  @!P1 BRA `(.L_x_102) ;  /* 0x0000004800b09947 */ /* 0x002fea0003800000 */
.L_x_101:
[----:B------:R-:W-:Y:S05]  /*5c40*/  BSYNC B0 ;  /* 0x0000000000007941 */ /* 0x000fea0003800000 */
.L_x_100:
[----:B------:R-:W-:Y:S05]  /*5c50*/  @!P0 BRA `(.L_x_103) ;  /* 0x0000000000408947 */ /* 0x000fea0003800000 */
[----:B------:R-:W2:Y:S01]  /*5c60*/  LDCU.64 UR8, c[0x4][0x70] ;  /* 0x01000e00ff0877ac */ /* 0x000ea20008000a00 */
[----:B------:R-:W-:Y:S01]  /*5c70*/  MOV R15, 0x0 ;  /* 0x00000000000f7802 */ /* 0x000fe20000000f00 */
[----:B------:R-:W-:Y:S02]  /*5c80*/  HFMA2 R12, -RZ, RZ, 0, 5.9604644775390625e-08 ;  /* 0x00000001ff0c7431 */ /* 0x000fe400000001ff */
[----:B------:R-:W-:Y:S02]  /*5c90*/  IMAD.MOV.U32 R8, RZ, RZ, 0x192 ;  /* 0x00000192ff087424 */ /* 0x000fe400078e00ff */
[----:B------:R-:W-:Y:S01]  /*5ca0*/  IMAD.MOV.U32 R13, RZ, RZ, RZ ;  /* 0x000000ffff0d7224 */ /* 0x000fe200078e00ff */
[----:B------:R-:W1:Y:S01]  /*5cb0*/  LDCU.64 UR6, c[0x4][0x78] ;  /* 0x01000f00ff0677ac */ /* 0x000e620008000a00 */
[----:B------:R-:W3:Y:S01]  /*5cc0*/  LDC.64 R14, c[0x4][R15] ;  /* 0x010000000f0e7b82 */ /* 0x000ee20000000a00 */
[----:B------:R-:W5:Y:S01]  /*5cd0*/  LDCU.64 UR4, c[0x4][0x10] ;  /* 0x01000200ff0477ac */ /* 0x000f620008000a00 */
[----:B--2---:R-:W-:Y:S01]  /*5ce0*/  MOV R5, UR9 ;  /* 0x0000000900057c02 */ /* 0x004fe20008000f00 */
[----:B------:R-:W-:Y:S01]  /*5cf0*/  IMAD.U32 R4, RZ, RZ, UR8 ;  /* 0x00000008ff047e24 */ /* 0x000fe2000f8e00ff */
[----:B-1----:R-:W-:Y:S01]  /*5d00*/  MOV R7, UR7 ;  /* 0x0000000700077c02 */ /* 0x002fe20008000f00 */
[----:B------:R-:W-:Y:S01]  /*5d10*/  IMAD.U32 R6, RZ, RZ, UR6 ;  /* 0x00000006ff067e24 */ /* 0x000fe2000f8e00ff */
[----:B-----5:R-:W-:Y:S01]  /*5d20*/  MOV R11, UR5 ;  /* 0x00000005000b7c02 */ /* 0x020fe20008000f00 */
[----:B------:R-:W-:Y:S02]  /*5d30*/  IMAD.U32 R10, RZ, RZ, UR4 ;  /* 0x00000004ff0a7e24 */ /* 0x000fe4000f8e00ff */
[----:B------:R-:W-:Y:S07]  /*5d40*/  LEPC R20, `(.L_x_103) ;  /* 0x000000001014794e */ /* 0x000fee0000000000 */
[----:B---34-:R-:W-:Y:S05]  /*5d50*/  CALL.ABS.NOINC R14 ;  /* 0x000000000e007343 */ /* 0x018fea0003c00000 */
.L_x_103:
[----:B------:R-:W-:Y:S05]  /*5d60*/  WARPSYNC.ALL ;  /* 0x0000000000007948 */ /* 0x000fea0003800000 */
[----:B------:R-:W-:Y:S01]  /*5d70*/  R2UR UR4, R2 ;  /* 0x00000000020472ca */ /* 0x000fe200000e0000 */
[----:B------:R-:W-:Y:S01]  /*5d80*/  BSSY.RECONVERGENT B1, `(.L_x_104) ;  /* 0x000017c000017945 */ /* 0x000fe20003800200 */
[C---:B---3--:R-:W-:Y:S02]  /*5d90*/  SHF.L.U32 R43, R84.reuse, 0x10, RZ ;  /* 0x00000010542b7819 */ /* 0x048fe400000006ff */
[----:B------:R-:W-:Y:S02]  /*5da0*/  LOP3.LUT R44, R84, 0xffff0000, RZ, 0xc0, !PT ;  /* 0xffff0000542c7812 */ /* 0x000fe400078ec0ff */
[----:B------:R-:W-:Y:S02]  /*5db0*/  SHF.L.U32 R45, R85, 0x10, RZ ;  /* 0x00000010552d7819 */ /* 0x000fe400000006ff */
[----:B------:R-:W-:Y:S02]  /*5dc0*/  MOV R64, 0x3bbb989d ;  /* 0x3bbb989d00407802 */ /* 0x000fe40000000f00 */
[----:B------:R-:W-:Y:S03]  /*5dd0*/  ISETP.NE.AND P1, PT, R39, 0x3, PT ;  /* 0x000000032700780c */ /* 0x000fe60003f25270 */
[----:B--2---:R-:W1:Y:S10]  /*5de0*/  LDTM.x32 R4, tmem[UR4] ;  /* 0x00000004000479ee */ /* 0x004e7400082c0000 */
[----:B------:R-:W-:Y:S01]  /*5df0*/  @!P1 NOP ;  /* 0x0000000000009918 */ /* 0x000fe20000000000 */
[----:B------:R-:W-:Y:S01]  /*5e00*/  @!P1 IADD3 R128, PT, PT, R128, 0xf0, RZ ;  /* 0x000000f080809810 */ /* 0x000fe20007ffe0ff */
[C---:B-1----:R-:W-:Y:S01]  /*5e10*/  FMUL R0, R42.reuse, R4 ;  /* 0x000000042a007220 */ /* 0x042fe20000400000 */
[C---:B------:R-:W-:Y:S01]  /*5e20*/  FMUL R4, R42.reuse, R8 ;  /* 0x000000082a047220 */ /* 0x040fe20000400000 */
        /* <DEDUP_REMOVED lines=17> */
[----:B------:R-:W-:Y:S01]  /*5f40*/  LOP3.LUT R32, R85, 0xffff0000, RZ, 0xc0, !PT ;  /* 0xffff000055207812 */ /* 0x000fe200078ec0ff */
[C---:B------:R-:W-:Y:S01]  /*5f50*/  FMUL R18, R42.reuse, R22 ;  /* 0x000000162a127220 */ /* 0x040fe20000400000 */
[C---:B------:R-:W-:Y:S01]  /*5f60*/  FMUL R29, R42.reuse, R33 ;  /* 0x000000212a1d7220 */ /* 0x040fe20000400000 */
[----:B------:R-:W-:Y:S01]  /*5f70*/  FMUL R7, R42, R7 ;  /* 0x000000072a077220 */ /* 0x000fe20000400000 */
[C---:B------:R-:W-:Y:S01]  /*5f80*/  FFMA R0, R63.reuse, R43, R0 ;  /* 0x0000002b3f007223 */ /* 0x040fe20000000000 */
[----:B------:R-:W-:Y:S01]  /*5f90*/  SHF.L.U32 R33, R86, 0x10, RZ ;  /* 0x0000001056217819 */ /* 0x000fe200000006ff */
[C---:B------:R-:W-:Y:S01]  /*5fa0*/  FMUL R22, R42.reuse, R26 ;  /* 0x0000001a2a167220 */ /* 0x040fe20000400000 */
[C---:B------:R-:W-:Y:S01]  /*5fb0*/  FMUL R26, R42.reuse, R30 ;  /* 0x0000001e2a1a7220 */ /* 0x040fe20000400000 */
[C---:B------:R-:W-:Y:S01]  /*5fc0*/  FFMA R2, R63.reuse, R44, R2 ;  /* 0x0000002c3f027223 */ /* 0x040fe20000000002 */
[----:B------:R-:W-:Y:S01]  /*5fd0*/  FMUL R30, R42, R34 ;  /* 0x000000222a1e7220 */ /* 0x000fe20000400000 */
[C---:B------:R-:W-:Y:S01]  /*5fe0*/  FFMA R3, R63.reuse, R45, R3 ;  /* 0x0000002d3f037223 */ /* 0x040fe20000000003 */
[----:B------:R-:W-:Y:S01]  /*5ff0*/  LOP3.LUT R34, R86, 0xffff0000, RZ, 0xc0, !PT ;  /* 0xffff000056227812 */ /* 0x000fe200078ec0ff */
[----:B------:R-:W-:Y:S01]  /*6000*/  FFMA R7, R63, R32, R7 ;  /* 0x000000203f077223 */ /* 0x000fe20000000007 */
[----:B------:R-:W-:Y:S01]  /*6010*/  SHF.L.U32 R32, R87, 0x10, RZ ;  /* 0x0000001057207819 */ /* 0x000fe200000006ff */
[----:B------:R-:W-:Y:S01]  /*6020*/  FFMA R4, R63, R33, R4 ;  /* 0x000000213f047223 */ /* 0x000fe20000000004 */
[----:B------:R-:W-:Y:S01]  /*6030*/  LOP3.LUT R43, R87, 0xffff0000, RZ, 0xc0, !PT ;  /* 0xffff0000572b7812 */ /* 0x000fe200078ec0ff */
[----:B------:R-:W-:Y:S01]  /*6040*/  FMUL R11, R42, R11 ;  /* 0x0000000b2a0b7220 */ /* 0x000fe20000400000 */
[C---:B------:R-:W-:Y:S01]  /*6050*/  SHF.L.U32 R33, R88.reuse, 0x10, RZ ;  /* 0x0000001058217819 */ /* 0x040fe200000006ff */
[C---:B------:R-:W-:Y:S01]  /*6060*/  FFMA R5, R63.reuse, R34, R5 ;  /* 0x000000223f057223 */ /* 0x040fe20000000005 */
[C---:B------:R-:W-:Y:S01]  /*6070*/  FFMA R6, R63.reuse, R32, R6 ;  /* 0x000000203f067223 */ /* 0x040fe20000000006 */
[C---:B------:R-:W-:Y:S01]  /*6080*/  FFMA R11, R63.reuse, R43, R11 ;  /* 0x0000002b3f0b7223 */ /* 0x040fe2000000000b */
[----:B------:R-:W-:Y:S01]  /*6090*/  LOP3.LUT R32, R88, 0xffff0000, RZ, 0xc0, !PT ;  /* 0xffff000058207812 */ /* 0x000fe200078ec0ff */
[----:B------:R-:W-:Y:S01]  /*60a0*/  FFMA R8, R63, R33, R8 ;  /* 0x000000213f087223 */ /* 0x000fe20000000008 */
[C---:B------:R-:W-:Y:S01]  /*60b0*/  SHF.L.U32 R34, R89.reuse, 0x10, RZ ;  /* 0x0000001059227819 */ /* 0x040fe200000006ff */
[----:B------:R-:W-:Y:S01]  /*60c0*/  FMUL R15, R42, R15 ;  /* 0x0000000f2a0f7220 */ /* 0x000fe20000400000 */
[----:B------:R-:W-:Y:S01]  /*60d0*/  LOP3.LUT R33, R89, 0xffff0000, RZ, 0xc0, !PT ;  /* 0xffff000059217812 */ /* 0x000fe200078ec0ff */
[C---:B------:R-:W-:Y:S01]  /*60e0*/  FFMA R9, R63.reuse, R32, R9 ;  /* 0x000000203f097223 */ /* 0x040fe20000000009 */
[C---:B------:R-:W-:Y:S01]  /*60f0*/  SHF.L.U32 R43, R90.reuse, 0x10, RZ ;  /* 0x000000105a2b7819 */ /* 0x040fe200000006ff */
[C---:B------:R-:W-:Y:S01]  /*6100*/  FFMA R10, R63.reuse, R34, R10 ;  /* 0x000000223f0a7223 */ /* 0x040fe2000000000a */
[----:B------:R-:W-:Y:S01]  /*6110*/  LOP3.LUT R32, R90, 0xffff0000, RZ, 0xc0, !PT ;  /* 0xffff00005a207812 */ /* 0x000fe200078ec0ff */
[----:B------:R-:W-:Y:S01]  /*6120*/  FFMA R15, R63, R33, R15 ;  /* 0x000000213f0f7223 */ /* 0x000fe2000000000f */
[----:B------:R-:W-:Y:S01]  /*6130*/  SHF.L.U32 R33, R91, 0x10, RZ ;  /* 0x000000105b217819 */ /* 0x000fe200000006ff */
[----:B------:R-:W-:Y:S01]  /*6140*/  FFMA R12, R63, R43, R12 ;  /* 0x0000002b3f0c7223 */ /* 0x000fe2000000000c */
[----:B------:R-:W-:Y:S01]  /*6150*/  LOP3.LUT R34, R91, 0xffff0000, RZ, 0xc0, !PT ;  /* 0xffff00005b227812 */ /* 0x000fe200078ec0ff */
[C---:B------:R-:W-:Y:S01]  /*6160*/  FFMA R13, R63.reuse, R32, R13 ;  /* 0x000000203f0d7223 */ /* 0x040fe2000000000d */
[----:B----4-:R-:W-:Y:S01]  /*6170*/  SHF.L.U32 R32, R92, 0x10, RZ ;  /* 0x000000105c207819 */ /* 0x010fe200000006ff */
[----:B------:R-:W-:Y:S01]  /*6180*/  FMUL R19, R42, R19 ;  /* 0x000000132a137220 */ /* 0x000fe20000400000 */
[----:B------:R-:W-:Y:S01]  /*6190*/  LOP3.LUT R43, R92, 0xffff0000, RZ, 0xc0, !PT ;  /* 0xffff00005c2b7812 */ /* 0x000fe200078ec0ff */
[----:B------:R-:W-:Y:S01]  /*61a0*/  FFMA R14, R63, R33, R14 ;  /* 0x000000213f0e7223 */ /* 0x000fe2000000000e */
[----:B------:R-:W-:Y:S01]  /*61b0*/  SHF.L.U32 R33, R93, 0x10, RZ ;  /* 0x000000105d217819 */ /* 0x000fe200000006ff */
[C---:B------:R-:W-:Y:S01]  /*61c0*/  FFMA R19, R63.reuse, R34, R19 ;  /* 0x000000223f137223 */ /* 0x040fe20000000013 */
[C---:B------:R-:W-:Y:S01]  /*61d0*/  FFMA R16, R63.reuse, R32, R16 ;  /* 0x000000203f107223 */ /* 0x040fe20000000010 */
[----:B------:R-:W-:Y:S01]  /*61e0*/  FFMA R17, R63, R43, R17 ;  /* 0x0000002b3f117223 */ /* 0x000fe20000000011 */
[----:B------:R-:W-:Y:S01]  /*61f0*/  LOP3.LUT R32, R93, 0xffff0000, RZ, 0xc0, !PT ;  /* 0xffff00005d207812 */ /* 0x000fe200078ec0ff */
[----:B------:R-:W-:Y:S01]  /*6200*/  FFMA R18, R63, R33, R18 ;  /* 0x000000213f127223 */ /* 0x000fe20000000012 */
[----:B------:R-:W-:Y:S01]  /*6210*/  SHF.L.U32 R34, R94, 0x10, RZ ;  /* 0x000000105e227819 */ /* 0x000fe200000006ff */
[----:B------:R-:W-:Y:S01]  /*6220*/  FMUL R23, R42, R23 ;  /* 0x000000172a177220 */ /* 0x000fe20000400000 */
[----:B------:R-:W-:Y:S01]  /*6230*/  LOP3.LUT R33, R94, 0xffff0000, RZ, 0xc0, !PT ;  /* 0xffff00005e217812 */ /* 0x000fe200078ec0ff */
[----:B------:R-:W-:Y:S01]  /*6240*/  FMUL R27, R42, R27 ;  /* 0x0000001b2a1b7220 */ /* 0x000fe20000400000 */
[----:B------:R-:W-:Y:S01]  /*6250*/  SHF.L.U32 R43, R95, 0x10, RZ ;  /* 0x000000105f2b7819 */ /* 0x000fe200000006ff */
[C---:B------:R-:W-:Y:S01]  /*6260*/  FFMA R23, R63.reuse, R32, R23 ;  /* 0x000000203f177223 */ /* 0x040fe20000000017 */
[----:B------:R-:W-:Y:S01]  /*6270*/  FFMA R20, R63, R34, R20 ;  /* 0x000000223f147223 */ /* 0x000fe20000000014 */
        /* <DEDUP_REMOVED lines=17> */
[----:B------:R-:W-:Y:S01]  /*6390*/  HFMA2 R33, -RZ, RZ, 3.7421875, 0 ;  /* 0x437c0000ff217431 */ /* 0x000fe200000001ff */
[----:B------:R-:W-:Y:S01]  /*63a0*/  LOP3.LUT R43, R99, 0xffff0000, RZ, 0xc0, !PT ;  /* 0xffff0000632b7812 */ /* 0x000fe200078ec0ff */
[----:B------:R-:W-:Y:S01]  /*63b0*/  FMUL R35, R42, R35 ;  /* 0x000000232a237220 */ /* 0x000fe20000400000 */
[C---:B------:R-:W-:Y:S01]  /*63c0*/  FFMA R29, R63.reuse, R32, R29 ;  /* 0x000000203f1d7223 */ /* 0x040fe2000000001d */
[C---:B------:R-:W-:Y:S02]  /*63d0*/  FFMA R30, R63.reuse, R34, R30 ;  /* 0x000000223f1e7223 */ /* 0x040fe4000000001e */
[----:B------:R-:W-:Y:S01]  /*63e0*/  FFMA R35, R63, R43, R35 ;  /* 0x0000002b3f237223 */ /* 0x000fe20000000023 */
[-C--:B------:R-:W-:Y:S04]  /*63f0*/  FFMA.SAT R34, R0, -R64.reuse, 0.5 ;  /* 0x3f00000000227423 */ /* 0x080fe80000002840 */
[-C--:B------:R-:W-:Y:S04]  /*6400*/  FFMA.RM R34, R34, R33.reuse, 12582913 ;  /* 0x4b40000122227423 */ /* 0x080fe80000004021 */
[----:B------:R-:W-:Y:S04]  /*6410*/  FADD R32, R34, -12583039 ;  /* 0xcb40007f22207421 */ /* 0x000fe80000000000 */
[C---:B------:R-:W-:Y:S04]  /*6420*/  FFMA R32, R0.reuse, -1.4426950216293334961, -R32 ;  /* 0xbfb8aa3b00207823 */ /* 0x040fe80000000820 */
[----:B------:R-:W-:Y:S01]  /*6430*/  FFMA R32, R0, -1.925963033500011079e-08, R32 ;  /* 0xb2a5706000207823 */ /* 0x000fe20000000020 */
[-C--:B------:R-:W-:Y:S04]  /*6440*/  FFMA.SAT R0, R2, -R64.reuse, 0.5 ;  /* 0x3f00000002007423 */ /* 0x080fe80000002840 */
[-C--:B------:R-:W-:Y:S01]  /*6450*/  FFMA.RM R43, R0, R33.reuse, 12582913 ;  /* 0x4b400001002b7423 */ /* 0x080fe20000004021 */
[----:B------:R-:W1:Y:S03]  /*6460*/  MUFU.EX2 R32, R32 ;  /* 0x0000002000207308 */ /* 0x000e660000000800 */
[----:B------:R-:W-:Y:S04]  /*6470*/  FADD R0, R43, -12583039 ;  /* 0xcb40007f2b007421 */ /* 0x000fe80000000000 */
[C---:B------:R-:W-:Y:S04]  /*6480*/  FFMA R0, R2.reuse, -1.4426950216293334961, -R0 ;  /* 0xbfb8aa3b02007823 */ /* 0x040fe80000000800 */
[----:B------:R-:W-:Y:S01]  /*6490*/  FFMA R0, R2, -1.925963033500011079e-08, R0 ;  /* 0xb2a5706002007823 */ /* 0x000fe20000000000 */
[CC--:B------:R-:W-:Y:S03]  /*64a0*/  FFMA.SAT R2, R3.reuse, -R64.reuse, 0.5 ;  /* 0x3f00000003027423 */ /* 0x0c0fe60000002840 */
[----:B------:R-:W2:Y:S01]  /*64b0*/  MUFU.EX2 R65, R0 ;  /* 0x0000000000417308 */ /* 0x000ea20000000800 */
[-C--:B------:R-:W-:Y:S04]  /*64c0*/  FFMA.RM R44, R2, R33.reuse, 12582913 ;  /* 0x4b400001022c7423 */ /* 0x080fe80000004021 */
[----:B------:R-:W-:Y:S04]  /*64d0*/  FADD R2, R44, -12583039 ;  /* 0xcb40007f2c027421 */ /* 0x000fe80000000000 */
[C---:B------:R-:W-:Y:S04]  /*64e0*/  FFMA R2, R3.reuse, -1.4426950216293334961, -R2 ;  /* 0xbfb8aa3b03027823 */ /* 0x040fe80000000802 */
[----:B------:R-:W-:Y:S01]  /*64f0*/  FFMA R2, R3, -1.925963033500011079e-08, R2 ;  /* 0xb2a5706003027823 */ /* 0x000fe20000000002 */
[-C--:B------:R-:W-:Y:S03]  /*6500*/  FFMA.SAT R3, R7, -R64.reuse, 0.5 ;  /* 0x3f00000007037423 */ /* 0x080fe60000002840 */
[----:B------:R-:W3:Y:S01]  /*6510*/  MUFU.EX2 R66, R2 ;  /* 0x0000000200427308 */ /* 0x000ee20000000800 */
[-C--:B------:R-:W-:Y:S04]  /*6520*/  FFMA.RM R45, R3, R33.reuse, 12582913 ;  /* 0x4b400001032d7423 */ /* 0x080fe80000004021 */
[----:B------:R-:W-:Y:S04]  /*6530*/  FADD R3, R45, -12583039 ;  /* 0xcb40007f2d037421 */ /* 0x000fe80000000000 */
[C---:B------:R-:W-:Y:S04]  /*6540*/  FFMA R3, R7.reuse, -1.4426950216293334961, -R3 ;  /* 0xbfb8aa3b07037823 */ /* 0x040fe80000000803 */
[----:B------:R-:W-:Y:S01]  /*6550*/  FFMA R3, R7, -1.925963033500011079e-08, R3 ;  /* 0xb2a5706007037823 */ /* 0x000fe20000000003 */
[-C--:B------:R-:W-:Y:S03]  /*6560*/  FFMA.SAT R7, R4, -R64.reuse, 0.5 ;  /* 0x3f00000004077423 */ /* 0x080fe60000002840 */
[----:B------:R-:W4:Y:S01]  /*6570*/  MUFU.EX2 R67, R3 ;  /* 0x0000000300437308 */ /* 0x000f220000000800 */
[-C--:B------:R-:W-:Y:S04]  /*6580*/  FFMA.RM R46, R7, R33.reuse, 12582913 ;  /* 0x4b400001072e7423 */ /* 0x080fe80000004021 */
[----:B------:R-:W-:Y:S04]  /*6590*/  FADD R7, R46, -12583039 ;  /* 0xcb40007f2e077421 */ /* 0x000fe80000000000 */
[C---:B------:R-:W-:Y:S04]  /*65a0*/  FFMA R7, R4.reuse, -1.4426950216293334961, -R7 ;  /* 0xbfb8aa3b04077823 */ /* 0x040fe80000000807 */
[----:B------:R-:W-:Y:S01]  /*65b0*/  FFMA R7, R4, -1.925963033500011079e-08, R7 ;  /* 0xb2a5706004077823 */ /* 0x000fe20000000007 */
[-C--:B------:R-:W-:Y:S03]  /*65c0*/  FFMA.SAT R4, R5, -R64.reuse, 0.5 ;  /* 0x3f00000005047423 */ /* 0x080fe60000002840 */
[----:B------:R-:W5:Y:S01]  /*65d0*/  MUFU.EX2 R68, R7 ;  /* 0x0000000700447308 */ /* 0x000f620000000800 */
        /* <DEDUP_REMOVED lines=40> */
[-C--:B------:R-:W-:Y:S04]  /*6860*/  FFMA.SAT R15, R12, -R64.reuse, 0.5 ;  /* 0x3f0000000c0f7423 */ /* 0x080fe80000002840 */
[-C--:B------:R-:W-:Y:S04]  /*6870*/  FFMA.RM R54, R15, R33.reuse, 12582913 ;  /* 0x4b4000010f367423 */ /* 0x080fe80000004021 */
[----:B------:R-:W-:Y:S04]  /*6880*/  FADD R15, R54, -12583039 ;  /* 0xcb40007f360f7421 */ /* 0x000fe80000000000 */
[C---:B------:R-:W-:Y:S04]  /*6890*/  FFMA R15, R12.reuse, -1.4426950216293334961, -R15 ;  /* 0xbfb8aa3b0c0f7823 */ /* 0x040fe8000000080f */
[----:B------:R-:W-:Y:S01]  /*68a0*/  FFMA R15, R12, -1.925963033500011079e-08, R15 ;  /* 0xb2a570600c0f7823 */ /* 0x000fe2000000000f */
[-C--:B------:R-:W-:Y:S03]  /*68b0*/  FFMA.SAT R12, R13, -R64.reuse, 0.5 ;  /* 0x3f0000000d0c7423 */ /* 0x080fe60000002840 */
[----:B------:R-:W-:Y:S01]  /*68c0*/  MUFU.EX2 R75, R15 ;  /* 0x0000000f004b7308 */ /* 0x000fe20000000800 */
        /* <DEDUP_REMOVED lines=22> */
[----:B------:R1:W-:Y:S01]  /*6a30*/  MUFU.EX2 R78, R19 ;  /* 0x00000013004e7308 */ /* 0x0003e20000000800 */
[-C--:B------:R-:W-:Y:S04]  /*6a40*/  FFMA.RM R59, R16, R33.reuse, 12582913 ;  /* 0x4b400001103b7423 */ /* 0x080fe80000004021 */
[----:B------:R-:W-:Y:S04]  /*6a50*/  FADD R16, R59, -12583039 ;  /* 0xcb40007f3b107421 */ /* 0x000fe80000000000 */
[C---:B------:R-:W-:Y:S04]  /*6a60*/  FFMA R16, R17.reuse, -1.4426950216293334961, -R16 ;  /* 0xbfb8aa3b11107823 */ /* 0x040fe80000000810 */
[----:B------:R-:W-:Y:S01]  /*6a70*/  FFMA R16, R17, -1.925963033500011079e-08, R16 ;  /* 0xb2a5706011107823 */ /* 0x000fe20000000010 */
[-C--:B------:R-:W-:Y:S01]  /*6a80*/  FFMA.SAT R17, R18, -R64.reuse, 0.5 ;  /* 0x3f00000012117423 */ /* 0x080fe20000002840 */
[----:B-1----:R-:W-:Y:S03]  /*6a90*/  SHF.L.U32 R19, R48, 0x17, RZ ;  /* 0x0000001730137819 */ /* 0x002fe600000006ff */
        /* <DEDUP_REMOVED lines=10> */
[-C--:B------:R-:W-:Y:S03]  /*6b40*/  FFMA.SAT R23, R20, -R64.reuse, 0.5 ;  /* 0x3f00000014177423 */ /* 0x080fe60000002840 */
[----:B------:R2:W-:Y:S01]  /*6b50*/  MUFU.EX2 R80, R18 ;  /* 0x0000001200507308 */ /* 0x0005e20000000800 */
[-C--:B------:R-:W-:Y:S01]  /*6b60*/  FFMA.RM R62, R23, R33.reuse, 12582913 ;  /* 0x4b400001173e7423 */ /* 0x080fe20000004021 */
[----:B-1----:R-:W-:Y:S03]  /*6b70*/  MOV R17, UR37 ;  /* 0x0000002500117c02 */ /* 0x002fe60008000f00 */
[----:B------:R-:W-:Y:S01]  /*6b80*/  FADD R23, R62, -12583039 ;  /* 0xcb40007f3e177421 */ /* 0x000fe20000000000 */
[----:B------:R-:W-:Y:S03]  /*6b90*/  @!P1 PRMT R17, R17, 0x654, R128 ;  /* 0x0000065411119816 */ /* 0x000fe60000000080 */
[C---:B------:R-:W-:Y:S01]  /*6ba0*/  FFMA R23, R20.reuse, -1.4426950216293334961, -R23 ;  /* 0xbfb8aa3b14177823 */ /* 0x040fe20000000817 */
[----:B------:R1:W-:Y:S03]  /*6bb0*/  @!P1 SYNCS.ARRIVE.TRANS64.RED.A1T0 RZ, [R17+URZ], RZ ;  /* 0x000000ff11ff99a7 */ /* 0x0003e600081004ff */
[----:B------:R-:W-:Y:S01]  /*6bc0*/  FFMA R23, R20, -1.925963033500011079e-08, R23 ;  /* 0xb2a5706014177823 */ /* 0x000fe20000000017 */
[CC--:B------:R-:W-:Y:S03]  /*6bd0*/  FFMA.SAT R20, R21.reuse, -R64.reuse, 0.5 ;  /* 0x3f00000015147423 */ /* 0x0c0fe60000002840 */
[----:B------:R3:W-:Y:S01]  /*6be0*/  MUFU.EX2 R81, R23 ;  /* 0x0000001700517308 */ /* 0x0007e20000000800 */
[-C--:B------:R-:W-:Y:S01]  /*6bf0*/  FFMA.RM R20, R20, R33.reuse, 12582913 ;  /* 0x4b40000114147423 */ /* 0x080fe20000004021 */
[----:B--2---:R-:W-:Y:S03]  /*6c00*/  @!P1 IADD3 R18, PT, PT, R40, 0x1, RZ ;  /* 0x0000000128129810 */ /* 0x004fe60007ffe0ff */
[----:B------:R-:W-:Y:S01]  /*6c10*/  FADD R0, R20, -12583039 ;  /* 0xcb40007f14007421 */ /* 0x000fe20000000000 */
[C---:B------:R-:W-:Y:S03]  /*6c20*/  @!P1 ISETP.NE.AND P0, PT, R18.reuse, 0x4, PT ;  /* 0x000000041200980c */ /* 0x040fe60003f05270 */
[C---:B------:R-:W-:Y:S01]  /*6c30*/  FFMA R0, R21.reuse, -1.4426950216293334961, -R0 ;  /* 0xbfb8aa3b15007823 */ /* 0x040fe20000000800 */
[----:B------:R-:W-:Y:S03]  /*6c40*/  @!P1 SEL R40, R18, RZ, P0 ;  /* 0x000000ff12289207 */ /* 0x000fe60000000000 */
[----:B------:R-:W-:Y:S01]  /*6c50*/  FFMA R0, R21, -1.925963033500011079e-08, R0 ;  /* 0xb2a5706015007823 */ /* 0x000fe20000000000 */
[-C--:B------:R-:W-:Y:S01]  /*6c60*/  FFMA.SAT R2, R22, -R64.reuse, 0.5 ;  /* 0x3f00000016027423 */ /* 0x080fe20000002840 */
[----:B-1----:R-:W-:Y:S02]  /*6c70*/  @!P1 SEL R17, RZ, 0x1, P0 ;  /* 0x00000001ff119807 */ /* 0x002fe40000000000 */
[----:B------:R-:W-:Y:S01]  /*6c80*/  MUFU.EX2 R82, R0 ;  /* 0x0000000000527308 */ /* 0x000fe20000000800 */
[----:B------:R-:W-:Y:S01]  /*6c90*/  FFMA.RM R21, R2, R33, 12582913 ;  /* 0x4b40000102157423 */ /* 0x000fe20000004021 */
[----:B---3--:R-:W-:Y:S02]  /*6ca0*/  SHF.L.U32 R23, R49, 0x17, RZ ;  /* 0x0000001731177819 */ /* 0x008fe400000006ff */
[----:B------:R-:W-:Y:S01]  /*6cb0*/  @!P1 LOP3.LUT R118, R118, R17, RZ, 0x3c, !PT ;  /* 0x0000001176769212 */ /* 0x000fe200078e3cff */
[----:B------:R-:W-:Y:S01]  /*6cc0*/  FADD R2, R21, -12583039 ;  /* 0xcb40007f15027421 */ /* 0x000fe20000000000 */
[----:B------:R-:W-:Y:S03]  /*6cd0*/  SHF.L.U32 R17, R45, 0x17, RZ ;  /* 0x000000172d117819 */ /* 0x000fe600000006ff */
[C---:B------:R-:W-:Y:S04]  /*6ce0*/  FFMA R2, R22.reuse, -1.4426950216293334961, -R2 ;  /* 0xbfb8aa3b16027823 */ /* 0x040fe80000000802 */
[----:B------:R-:W-:Y:S01]  /*6cf0*/  FFMA R2, R22, -1.925963033500011079e-08, R2 ;  /* 0xb2a5706016027823 */ /* 0x000fe20000000002 */
[-C--:B------:R-:W-:Y:S04]  /*6d00*/  FFMA.SAT R3, R27, -R64.reuse, 0.5 ;  /* 0x3f0000001b037423 */ /* 0x080fe80000002840 */
        /* <DEDUP_REMOVED lines=14> */
[-C--:B------:R-:W-:Y:S01]  /*6df0*/  FFMA.SAT R6, R26, -R64.reuse, 0.5 ;  /* 0x3f0000001a067423 */ /* 0x080fe20000002840 */
[----:B------:R-:W1:Y:S03]  /*6e00*/  MUFU.EX2 R25, R10 ;  /* 0x0000000a00197308 */ /* 0x000e660000000800 */
        /* <DEDUP_REMOVED lines=10> */
[----:B------:R2:W3:Y:S03]  /*6eb0*/  MUFU.EX2 R31, R14 ;  /* 0x0000000e001f7308 */ /* 0x0004e60000000800 */
[-C--:B------:R-:W-:Y:S04]  /*6ec0*/  FFMA.RM R13, R8, R33.reuse, 12582913 ;  /* 0x4b400001080d7423 */ /* 0x080fe80000004021 */
[----:B------:R-:W-:Y:S04]  /*6ed0*/  FADD R8, R13, -12583039 ;  /* 0xcb40007f0d087421 */ /* 0x000fe80000000000 */
[C---:B------:R-:W-:Y:S04]  /*6ee0*/  FFMA R8, R28.reuse, -1.4426950216293334961, -R8 ;  /* 0xbfb8aa3b1c087823 */ /* 0x040fe80000000808 */
[----:B------:R-:W-:Y:S01]  /*6ef0*/  FFMA R8, R28, -1.925963033500011079e-08, R8 ;  /* 0xb2a570601c087823 */ /* 0x000fe20000000008 */
[-C--:B------:R-:W-:Y:S01]  /*6f00*/  FFMA.SAT R9, R29, -R64.reuse, 0.5 ;  /* 0x3f0000001d097423 */ /* 0x080fe20000002840 */
[----:B------:R4:W3:Y:S03]  /*6f10*/  MUFU.EX2 R28, R16 ;  /* 0x00000010001c7308 */ /* 0x0008e60000000800 */
[-C--:B--2---:R-:W-:Y:S04]  /*6f20*/  FFMA.RM R14, R9, R33.reuse, 12582913 ;  /* 0x4b400001090e7423 */ /* 0x084fe80000004021 */
        /* <DEDUP_REMOVED lines=8> */
[C---:B------:R-:W-:Y:S02]  /*6fb0*/  FFMA.SAT R0, R35.reuse, -R64, 0.5 ;  /* 0x3f00000023007423 */ /* 0x040fe40000002840 */
[----:B------:R-:W-:Y:S02]  /*6fc0*/  MUFU.EX2 R64, R6 ;  /* 0x0000000600407308 */ /* 0x000fe40000000800 */
[----:B----4-:R-:W-:Y:S04]  /*6fd0*/  FFMA.RM R16, R0, R33, 12582913 ;  /* 0x4b40000100107423 */ /* 0x010fe80000004021 */
[----:B------:R-:W-:Y:S04]  /*6fe0*/  FADD R0, R16, -12583039 ;  /* 0xcb40007f10007421 */ /* 0x000fe80000000000 */
[----:B------:R2:W4:Y:S01]  /*6ff0*/  MUFU.EX2 R33, R2 ;  /* 0x0000000200217308 */ /* 0x0005220000000800 */
[C---:B------:R-:W-:Y:S04]  /*7000*/  FFMA R0, R35.reuse, -1.4426950216293334961, -R0 ;  /* 0xbfb8aa3b23007823 */ /* 0x040fe80000000800 */
[----:B------:R-:W-:Y:S05]  /*7010*/  FFMA R0, R35, -1.925963033500011079e-08, R0 ;  /* 0xb2a5706023007823 */ /* 0x000fea0000000000 */
[----:B------:R5:W-:Y:S01]  /*7020*/  MUFU.EX2 R35, R4 ;  /* 0x0000000400237308 */ /* 0x000be20000000800 */
[----:B--2---:R-:W-:Y:S09]  /*7030*/  SHF.L.U32 R2, R34, 0x17, RZ ;  /* 0x0000001722027819 */ /* 0x004ff200000006ff */
[----:B------:R2:W4:Y:S01]  /*7040*/  MUFU.EX2 R34, R3 ;  /* 0x0000000300227308 */ /* 0x0005220000000800 */
[----:B------:R-:W-:Y:S01]  /*7050*/  FFMA R2, R32, R2, 1 ;  /* 0x3f80000020027423 */ /* 0x000fe20000000002 */
[----:B-----5:R-:W-:Y:S04]  /*7060*/  SHF.L.U32 R4, R44, 0x17, RZ ;  /* 0x000000172c047819 */ /* 0x020fe800000006ff */
[----:B------:R-:W-:Y:S04]  /*7070*/  IADD3 R18, PT, PT, R2, 0x1800000, RZ ;  /* 0x0180000002127810 */ /* 0x000fe80007ffe0ff */
[----:B------:R5:W4:Y:S01]  /*7080*/  MUFU.EX2 R32, R5 ;  /* 0x0000000500207308 */ /* 0x000b220000000800 */
[----:B------:R-:W-:Y:S04]  /*7090*/  LOP3.LUT R18, R18, 0x7f800000, RZ, 0xc0, !PT ;  /* 0x7f80000012127812 */ /* 0x000fe800078ec0ff */
[----:B------:R-:W-:Y:S02]  /*70a0*/  ISETP.GT.U32.AND P0, PT, R18, 0x1ffffff, PT ;  /* 0x01ffffff1200780c */ /* 0x000fe40003f04070 */
[----:B--2---:R-:W-:Y:S02]  /*70b0*/  SHF.L.U32 R3, R43, 0x17, RZ ;  /* 0x000000172b037819 */ /* 0x004fe400000006ff */
[----:B------:R-:W-:Y:S03]  /*70c0*/  SHF.L.U32 R18, R47, 0x17, RZ ;  /* 0x000000172f127819 */ /* 0x000fe600000006ff */
[----:B------:R-:W-:Y:S01]  /*70d0*/  FFMA R3, R65, R3, 1 ;  /* 0x3f80000041037423 */ /* 0x000fe20000000003 */
[----:B------:R-:W-:Y:S01]  /*70e0*/  FFMA R4, R66, R4, 1 ;  /* 0x3f80000042047423 */ /* 0x000fe20000000004 */
[----:B-----5:R-:W-:Y:S01]  /*70f0*/  FFMA R5, R67, R17, 1 ;  /* 0x3f80000043057423 */ /* 0x020fe20000000011 */
[----:B------:R-:W-:Y:S05]  /*7100*/  SHF.L.U32 R17, R46, 0x17, RZ ;  /* 0x000000172e117819 */ /* 0x000fea00000006ff */
[----:B------:R-:W-:Y:S01]  /*7110*/  FFMA R6, R68, R17, 1 ;  /* 0x3f80000044067423 */ /* 0x000fe20000000011 */
[----:B------:R-:W-:Y:S01]  /*7120*/  SHF.L.U32 R17, R50, 0x17, RZ ;  /* 0x0000001732117819 */ /* 0x000fe200000006ff */
[----:B------:R-:W-:Y:S01]  /*7130*/  FFMA R49, R69, R18, 1 ;  /* 0x3f80000045317423 */ /* 0x000fe20000000012 */
[----:B------:R-:W-:Y:S01]  /*7140*/  SHF.L.U32 R18, R51, 0x17, RZ ;  /* 0x0000001733127819 */ /* 0x000fe200000006ff */
[----:B------:R2:W5:Y:S01]  /*7150*/  MUFU.EX2 R50, R7 ;  /* 0x0000000700327308 */ /* 0x0005620000000800 */
[----:B------:R-:W-:Y:S01]  /*7160*/  FFMA R30, R70, R19, 1 ;  /* 0x3f800000461e7423 */ /* 0x000fe20000000013 */
[----:B------:R-:W-:Y:S01]  /*7170*/  SHF.L.U32 R19, R52, 0x17, RZ ;  /* 0x0000001734137819 */ /* 0x000fe200000006ff */
[----:B------:R-:W-:Y:S01]  /*7180*/  FFMA R29, R71, R23, 1 ;  /* 0x3f800000471d7423 */ /* 0x000fe20000000017 */
[----:B------:R-:W-:Y:S01]  /*7190*/  SHF.L.U32 R23, R20, 0x17, RZ ;  /* 0x0000001714177819 */ /* 0x000fe200000006ff */
[----:B------:R-:W-:Y:S01]  /*71a0*/  FFMA R48, R72, R17, 1 ;  /* 0x3f80000048307423 */ /* 0x000fe20000000011 */
[----:B------:R-:W-:Y:S01]  /*71b0*/  SHF.L.U32 R17, R54, 0x17, RZ ;  /* 0x0000001736117819 */ /* 0x000fe200000006ff */
[----:B------:R-:W-:Y:S01]  /*71c0*/  FFMA R47, R73, R18, 1 ;  /* 0x3f800000492f7423 */ /* 0x000fe20000000012 */
[----:B------:R-:W-:Y:S02]  /*71d0*/  SHF.L.U32 R18, R55, 0x17, RZ ;  /* 0x0000001737127819 */ /* 0x000fe400000006ff */
[----:B------:R3:W5:Y:S01]  /*71e0*/  MUFU.EX2 R54, R8 ;  /* 0x0000000800367308 */ /* 0x0007620000000800 */
[----:B------:R-:W-:Y:S01]  /*71f0*/  FFMA R46, R74, R19, 1 ;  /* 0x3f8000004a2e7423 */ /* 0x000fe20000000013 */
[----:B------:R-:W-:Y:S02]  /*7200*/  SHF.L.U32 R19, R59, 0x17, RZ ;  /* 0x000000173b137819 */ /* 0x000fe400000006ff */
[----:B--2---:R-:W-:Y:S06]  /*7210*/  SHF.L.U32 R7, R53, 0x17, RZ ;  /* 0x0000001735077819 */ /* 0x004fec00000006ff */
[----:B------:R2:W5:Y:S01]  /*7220*/  MUFU.EX2 R55, R9 ;  /* 0x0000000900377308 */ /* 0x0005620000000800 */
[----:B-1----:R-:W-:Y:S01]  /*7230*/  FFMA R45, R25, R7, 1 ;  /* 0x3f800000192d7423 */ /* 0x002fe20000000007 */
[----:B------:R-:W-:Y:S01]  /*7240*/  SHF.L.U32 R7, R56, 0x17, RZ ;  /* 0x0000001738077819 */ /* 0x000fe200000006ff */
[----:B------:R-:W-:Y:S01]  /*7250*/  FFMA R26, R75, R17, 1 ;  /* 0x3f8000004b1a7423 */ /* 0x000fe20000000011 */
[----:B------:R-:W-:Y:S01]  /*7260*/  FFMA R17, R76, R18, 1 ;  /* 0x3f8000004c117423 */ /* 0x000fe20000000012 */
[----:B---3--:R-:W-:Y:S05]  /*7270*/  SHF.L.U32 R8, R57, 0x17, RZ ;  /* 0x0000001739087819 */ /* 0x008fea00000006ff */
[----:B------:R1:W3:Y:S01]  /*7280*/  MUFU.EX2 R56, R10 ;  /* 0x0000000a00387308 */ /* 0x0002e20000000800 */
[----:B------:R-:W-:Y:S01]  /*7290*/  SHF.L.U32 R18, R58, 0x17, RZ ;  /* 0x000000173a127819 */ /* 0x000fe200000006ff */
[----:B------:R-:W-:Y:S01]  /*72a0*/  FFMA R52, R77, R7, 1 ;  /* 0x3f8000004d347423 */ /* 0x000fe20000000007 */
[----:B------:R-:W-:Y:S01]  /*72b0*/  SHF.L.U32 R7, R60, 0x17, RZ ;  /* 0x000000173c077819 */ /* 0x000fe200000006ff */
[----:B------:R-:W-:Y:S01]  /*72c0*/  FFMA R44, R31, R8, 1 ;  /* 0x3f8000001f2c7423 */ /* 0x000fe20000000008 */
[----:B------:R-:W-:Y:S01]  /*72d0*/  SHF.L.U32 R8, R61, 0x17, RZ ;  /* 0x000000173d087819 */ /* 0x000fe200000006ff */
[----:B------:R-:W-:Y:S01]  /*72e0*/  FFMA R18, R78, R18, 1 ;  /* 0x3f8000004e127423 */ /* 0x000fe20000000012 */
[----:B------:R-:W-:Y:S01]  /*72f0*/  FFMA R19, R28, R19, 1 ;  /* 0x3f8000001c137423 */ /* 0x000fe20000000013 */
[----:B--2---:R-:W-:Y:S01]  /*7300*/  SHF.L.U32 R9, R62, 0x17, RZ ;  /* 0x000000173e097819 */ /* 0x004fe200000006ff */
[----:B------:R-:W-:Y:S01]  /*7310*/  FFMA R20, R79, R7, 1 ;  /* 0x3f8000004f147423 */ /* 0x000fe20000000007 */
[----:B------:R-:W-:Y:S01]  /*7320*/  SHF.L.U32 R7, R21, 0x17, RZ ;  /* 0x0000001715077819 */ /* 0x000fe200000006ff */
[----:B------:R-:W-:Y:S01]  /*7330*/  FFMA R43, R80, R8, 1 ;  /* 0x3f800000502b7423 */ /* 0x000fe20000000008 */
[----:B------:R-:W-:Y:S01]  /*7340*/  SHF.L.U32 R8, R22, 0x17, RZ ;  /* 0x0000001716087819 */ /* 0x000fe200000006ff */
[----:B------:R2:W3:Y:S01]  /*7350*/  MUFU.EX2 R21, R0 ;  /* 0x0000000000157308 */ /* 0x0004e20000000800 */
[----:B------:R-:W-:Y:S01]  /*7360*/  FFMA R25, R81, R9, 1 ;  /* 0x3f80000051197423 */ /* 0x000fe20000000009 */
[----:B------:R-:W-:Y:S01]  /*7370*/  SHF.L.U32 R9, R27, 0x17, RZ ;  /* 0x000000171b097819 */ /* 0x000fe200000006ff */
[----:B------:R-:W-:Y:S01]  /*7380*/  FFMA R23, R82, R23, 1 ;  /* 0x3f80000052177423 */ /* 0x000fe20000000017 */
[----:B-1----:R-:W-:Y:S01]  /*7390*/  SHF.L.U32 R10, R24, 0x17, RZ ;  /* 0x00000017180a7819 */ /* 0x002fe200000006ff */
[----:B----4-:R-:W-:Y:S01]  /*73a0*/  FFMA R24, R33, R7, 1 ;  /* 0x3f80000021187423 */ /* 0x010fe20000000007 */
[----:B------:R-:W-:Y:S01]  /*73b0*/  SHF.L.U32 R7, R13, 0x17, RZ ;  /* 0x000000170d077819 */ /* 0x000fe200000006ff */
[----:B------:R-:W-:Y:S01]  /*73c0*/  FFMA R51, R34, R8, 1 ;  /* 0x3f80000022337423 */ /* 0x000fe20000000008 */
[----:B------:R-:W-:Y:S01]  /*73d0*/  SHF.L.U32 R8, R14, 0x17, RZ ;  /* 0x000000170e087819 */ /* 0x000fe200000006ff */
[----:B------:R-:W-:Y:S01]  /*73e0*/  FFMA R35, R35, R9, 1 ;  /* 0x3f80000023237423 */ /* 0x000fe20000000009 */
[----:B------:R-:W-:Y:S02]  /*73f0*/  SHF.L.U32 R9, R15, 0x17, RZ ;  /* 0x000000170f097819 */ /* 0x000fe400000006ff */
[----:B--2---:R-:W-:Y:S05]  /*7400*/  SHF.L.U32 R0, R11, 0x17, RZ ;  /* 0x000000170b007819 */ /* 0x004fea00000006ff */
[----:B------:R-:W-:Y:S01]  /*7410*/  FFMA R27, R32, R0, 1 ;  /* 0x3f800000201b7423 */ /* 0x000fe20000000000 */
[----:B------:R-:W-:Y:S01]  /*7420*/  SHF.L.U32 R0, R12, 0x17, RZ ;  /* 0x000000170c007819 */ /* 0x000fe200000006ff */
[----:B------:R-:W-:Y:S01]  /*7430*/  FFMA R28, R64, R10, 1 ;  /* 0x3f800000401c7423 */ /* 0x000fe2000000000a */
[----:B------:R-:W-:Y:S03]  /*7440*/  SHF.L.U32 R10, R16, 0x17, RZ ;  /* 0x00000017100a7819 */ /* 0x000fe600000006ff */
[----:B-----5:R-:W-:Y:S01]  /*7450*/  FFMA R53, R50, R0, 1 ;  /* 0x3f80000032357423 */ /* 0x020fe20000000000 */
[----:B------:R-:W-:Y:S01]  /*7460*/  FFMA R50, R54, R7, 1 ;  /* 0x3f80000036327423 */ /* 0x000fe20000000007 */
[----:B------:R-:W-:Y:S01]  /*7470*/  FFMA R31, R55, R8, 1 ;  /* 0x3f800000371f7423 */ /* 0x000fe20000000008 */
[----:B---3--:R-:W-:Y:S01]  /*7480*/  FFMA R34, R56, R9, 1 ;  /* 0x3f80000038227423 */ /* 0x008fe20000000009 */
[----:B------:R-:W-:Y:S01]  /*7490*/  FFMA R33, R21, R10, 1 ;  /* 0x3f80000015217423 */ /* 0x000fe2000000000a */
[----:B------:R-:W-:Y:S06]  /*74a0*/  @P0 BRA `(.L_x_105) ;  /* 0x0000000000140947 */ /* 0x000fec0003800000 */
[----:B------:R-:W-:Y:S02]  /*74b0*/  MOV R57, R2 ;  /* 0x0000000200397202 */ /* 0x000fe40000000f00 */
[----:B------:R-:W-:Y:S02]  /*74c0*/  MOV R56, 0x74e0 ;  /* 0x000074e000387802 */ /* 0x000fe40000000f00 */
[----:B------:R-:W-:Y:S05]  /*74d0*/  CALL.REL.NOINC `($__internal_3_$__cuda_sm20_rcp_rn_f32_slowpath) ;  /* 0x0000003000c07944 */ /* 0x000fea0003c00000 */
[----:B------:R-:W-:Y:S01]  /*74e0*/  MOV R0, R32 ;  /* 0x0000002000007202 */ /* 0x000fe20000000f00 */
[----:B------:R-:W-:Y:S05]  /*74f0*/  BRA `(.L_x_106) ;  /* 0x0000000000107947 */ /* 0x000fea0003800000 */
.L_x_105:
[----:B------:R-:W1:Y:S02]  /*7500*/  MUFU.RCP R0, R2 ;  /* 0x0000000200007308 */ /* 0x000e640000001000 */
[----:B-1----:R-:W-:Y:S04]  /*7510*/  FFMA R2, R2, R0, -1 ;  /* 0xbf80000002027423 */ /* 0x002fe80000000000 */
[----:B------:R-:W-:Y:S04]  /*7520*/  FADD.FTZ R2, -R2, -RZ ;  /* 0x800000ff02027221 */ /* 0x000fe80000010100 */
[----:B------:R-:W-:Y:S07]  /*7530*/  FFMA R0, R0, R2, R0 ;  /* 0x0000000200007223 */ /* 0x000fee0000000000 */
.L_x_106:
[----:B------:R-:W-:Y:S05]  /*7540*/  BSYNC.RECONVERGENT B1 ;  /* 0x0000000000017941 */ /* 0x000fea0003800200 */
.L_x_104:
[----:B------:R-:W-:Y:S01]  /*7550*/  VIADD R2, R3, 0x1800000 ;  /* 0x0180000003027836 */ /* 0x000fe20000000000 */
[----:B------:R-:W-:Y:S04]  /*7560*/  BSSY.RECONVERGENT B1, `(.L_x_107) ;  /* 0x000000e000017945 */ /* 0x000fe80003800200 */
[----:B------:R-:W-:Y:S04]  /*7570*/  LOP3.LUT R2, R2, 0x7f800000, RZ, 0xc0, !PT ;  /* 0x7f80000002027812 */ /* 0x000fe800078ec0ff */
[----:B------:R-:W-:Y:S11]  /*7580*/  ISETP.GT.U32.AND P0, PT, R2, 0x1ffffff, PT ;  /* 0x01ffffff0200780c */ /* 0x000ff60003f04070 */
[----:B------:R-:W-:Y:S02]  /*7590*/  @!UPT UIADD3 URZ, UPT, UPT, URZ, URZ, URZ ;  /* 0x000000fffffff290 */ /* 0x000fe4000fffe0ff */
[----:B------:R-:W-:Y:S05]  /*75a0*/  @P0 BRA `(.L_x_108) ;  /* 0x0000000000140947 */ /* 0x000fea0003800000 */
[----:B------:R-:W-:Y:S02]  /*75b0*/  MOV R57, R3 ;  /* 0x0000000300397202 */ /* 0x000fe40000000f00 */
[----:B------:R-:W-:Y:S02]  /*75c0*/  MOV R56, 0x75e0 ;  /* 0x000075e000387802 */ /* 0x000fe40000000f00 */
[----:B------:R-:W-:Y:S05]  /*75d0*/  CALL.REL.NOINC `($__internal_3_$__cuda_sm20_rcp_rn_f32_slowpath) ;  /* 0x0000003000807944 */ /* 0x000fea0003c00000 */
[----:B------:R-:W-:Y:S01]  /*75e0*/  MOV R2, R32 ;  /* 0x0000002000027202 */ /* 0x000fe20000000f00 */
[----:B------:R-:W-:Y:S05]  /*75f0*/  BRA `(.L_x_109) ;  /* 0x0000000000107947 */ /* 0x000fea0003800000 */
.L_x_108:
[----:B------:R-:W1:Y:S02]  /*7600*/  MUFU.RCP R2, R3 ;  /* 0x0000000300027308 */ /* 0x000e640000001000 */
[----:B-1----:R-:W-:Y:S04]  /*7610*/  FFMA R3, R3, R2, -1 ;  /* 0xbf80000003037423 */ /* 0x002fe80000000002 */
[----:B------:R-:W-:Y:S04]  /*7620*/  FADD.FTZ R3, -R3, -RZ ;  /* 0x800000ff03037221 */ /* 0x000fe80000010100 */
[----:B------:R-:W-:Y:S07]  /*7630*/  FFMA R2, R2, R3, R2 ;  /* 0x0000000302027223 */ /* 0x000fee0000000002 */
.L_x_109:
[----:B------:R-:W-:Y:S05]  /*7640*/  BSYNC.RECONVERGENT B1 ;  /* 0x0000000000017941 */ /* 0x000fea0003800200 */
.L_x_107:
        /* <DEDUP_REMOVED lines=11> */
.L_x_111:
[----:B------:R-:W1:Y:S02]  /*7700*/  MUFU.RCP R3, R4 ;  /* 0x0000000400037308 */ /* 0x000e640000001000 */
[----:B-1----:R-:W-:Y:S04]  /*7710*/  FFMA R4, R4, R3, -1 ;  /* 0xbf80000004047423 */ /* 0x002fe80000000003 */
[----:B------:R-:W-:Y:S04]  /*7720*/  FADD.FTZ R4, -R4, -RZ ;  /* 0x800000ff04047221 */ /* 0x000fe80000010100 */
[----:B------:R-:W-:Y:S07]  /*7730*/  FFMA R3, R3, R4, R3 ;  /* 0x0000000403037223 */ /* 0x000fee0000000003 */
.L_x_112:
[----:B------:R-:W-:Y:S05]  /*7740*/  BSYNC.RECONVERGENT B1 ;  /* 0x0000000000017941 */ /* 0x000fea0003800200 */
.L_x_110:
        /* <DEDUP_REMOVED lines=11> */
.L_x_114:
[----:B------:R-:W1:Y:S02]  /*7800*/  MUFU.RCP R4, R5 ;  /* 0x0000000500047308 */ /* 0x000e640000001000 */
[----:B-1----:R-:W-:Y:S04]  /*7810*/  FFMA R5, R5, R4, -1 ;  /* 0xbf80000005057423 */ /* 0x002fe80000000004 */
[----:B------:R-:W-:Y:S04]  /*7820*/  FADD.FTZ R5, -R5, -RZ ;  /* 0x800000ff05057221 */ /* 0x000fe80000010100 */
[----:B------:R-:W-:Y:S07]  /*7830*/  FFMA R4, R4, R5, R4 ;  /* 0x0000000504047223 */ /* 0x000fee0000000004 */
.L_x_115:
[----:B------:R-:W-:Y:S05]  /*7840*/  BSYNC.RECONVERGENT B1 ;  /* 0x0000000000017941 */ /* 0x000fea0003800200 */
.L_x_113:
        /* <DEDUP_REMOVED lines=11> */
.L_x_117:
[----:B------:R-:W1:Y:S02]  /*7900*/  MUFU.RCP R5, R6 ;  /* 0x0000000600057308 */ /* 0x000e640000001000 */
[----:B-1----:R-:W-:Y:S04]  /*7910*/  FFMA R6, R6, R5, -1 ;  /* 0xbf80000006067423 */ /* 0x002fe80000000005 */
[----:B------:R-:W-:Y:S04]  /*7920*/  FADD.FTZ R6, -R6, -RZ ;  /* 0x800000ff06067221 */ /* 0x000fe80000010100 */
[----:B------:R-:W-:Y:S07]  /*7930*/  FFMA R5, R5, R6, R5 ;  /* 0x0000000605057223 */ /* 0x000fee0000000005 */
.L_x_118:
[----:B------:R-:W-:Y:S05]  /*7940*/  BSYNC.RECONVERGENT B1 ;  /* 0x0000000000017941 */ /* 0x000fea0003800200 */
.L_x_116:
        /* <DEDUP_REMOVED lines=11> */
.L_x_120:
[----:B------:R-:W1:Y:S02]  /*7a00*/  MUFU.RCP R6, R49 ;  /* 0x0000003100067308 */ /* 0x000e640000001000 */
[----:B-1----:R-:W-:Y:S04]  /*7a10*/  FFMA R7, R49, R6, -1 ;  /* 0xbf80000031077423 */ /* 0x002fe80000000006 */
[----:B------:R-:W-:Y:S04]  /*7a20*/  FADD.FTZ R7, -R7, -RZ ;  /* 0x800000ff07077221 */ /* 0x000fe80000010100 */
[----:B------:R-:W-:Y:S07]  /*7a30*/  FFMA R6, R6, R7, R6 ;  /* 0x0000000706067223 */ /* 0x000fee0000000006 */
.L_x_121:
[----:B------:R-:W-:Y:S05]  /*7a40*/  BSYNC.RECONVERGENT B1 ;  /* 0x0000000000017941 */ /* 0x000fea0003800200 */
.L_x_119:
        /* <DEDUP_REMOVED lines=11> */
.L_x_123:
[----:B------:R-:W1:Y:S02]  /*7b00*/  MUFU.RCP R7, R30 ;  /* 0x0000001e00077308 */ /* 0x000e640000001000 */
[----:B-1----:R-:W-:Y:S04]  /*7b10*/  FFMA R8, R30, R7, -1 ;  /* 0xbf8000001e087423 */ /* 0x002fe80000000007 */
[----:B------:R-:W-:Y:S04]  /*7b20*/  FADD.FTZ R8, -R8, -RZ ;  /* 0x800000ff08087221 */ /* 0x000fe80000010100 */
[----:B------:R-:W-:Y:S07]  /*7b30*/  FFMA R7, R7, R8, R7 ;  /* 0x0000000807077223 */ /* 0x000fee0000000007 */
.L_x_124:
[----:B------:R-:W-:Y:S05]  /*7b40*/  BSYNC.RECONVERGENT B1 ;  /* 0x0000000000017941 */ /* 0x000fea0003800200 */
.L_x_122:
        /* <DEDUP_REMOVED lines=11> */
.L_x_126:
[----:B------:R-:W1:Y:S02]  /*7c00*/  MUFU.RCP R8, R29 ;  /* 0x0000001d00087308 */ /* 0x000e640000001000 */
[----:B-1----:R-:W-:Y:S04]  /*7c10*/  FFMA R9, R29, R8, -1 ;  /* 0xbf8000001d097423 */ /* 0x002fe80000000008 */
[----:B------:R-:W-:Y:S04]  /*7c20*/  FADD.FTZ R9, -R9, -RZ ;  /* 0x800000ff09097221 */ /* 0x000fe80000010100 */
[----:B------:R-:W-:Y:S07]  /*7c30*/  FFMA R8, R8, R9, R8 ;  /* 0x0000000908087223 */ /* 0x000fee0000000008 */
.L_x_127:
[----:B------:R-:W-:Y:S05]  /*7c40*/  BSYNC.RECONVERGENT B1 ;  /* 0x0000000000017941 */ /* 0x000fea0003800200 */
.L_x_125:
        /* <DEDUP_REMOVED lines=11> */
.L_x_129:
[----:B------:R-:W1:Y:S02]  /*7d00*/  MUFU.RCP R9, R48 ;  /* 0x0000003000097308 */ /* 0x000e640000001000 */
[----:B-1----:R-:W-:Y:S04]  /*7d10*/  FFMA R10, R48, R9, -1 ;  /* 0xbf800000300a7423 */ /* 0x002fe80000000009 */
[----:B------:R-:W-:Y:S04]  /*7d20*/  FADD.FTZ R10, -R10, -RZ ;  /* 0x800000ff0a0a7221 */ /* 0x000fe80000010100 */
[----:B------:R-:W-:Y:S07]  /*7d30*/  FFMA R9, R9, R10, R9 ;  /* 0x0000000a09097223 */ /* 0x000fee0000000009 */
.L_x_130:
[----:B------:R-:W-:Y:S05]  /*7d40*/  BSYNC.RECONVERGENT B1 ;  /* 0x0000000000017941 */ /* 0x000fea0003800200 */
.L_x_128:
        /* <DEDUP_REMOVED lines=11> */
.L_x_132:
[----:B------:R-:W1:Y:S02]  /*7e00*/  MUFU.RCP R10, R47 ;  /* 0x0000002f000a7308 */ /* 0x000e640000001000 */
[----:B-1----:R-:W-:Y:S04]  /*7e10*/  FFMA R11, R47, R10, -1 ;  /* 0xbf8000002f0b7423 */ /* 0x002fe8000000000a */
[----:B------:R-:W-:Y:S04]  /*7e20*/  FADD.FTZ R11, -R11, -RZ ;  /* 0x800000ff0b0b7221 */ /* 0x000fe80000010100 */
[----:B------:R-:W-:Y:S07]  /*7e30*/  FFMA R10, R10, R11, R10 ;  /* 0x0000000b0a0a7223 */ /* 0x000fee000000000a */
.L_x_133:
[----:B------:R-:W-:Y:S05]  /*7e40*/  BSYNC.RECONVERGENT B1 ;  /* 0x0000000000017941 */ /* 0x000fea0003800200 */
.L_x_131:
        /* <DEDUP_REMOVED lines=11> */
.L_x_135:
[----:B------:R-:W1:Y:S02]  /*7f00*/  MUFU.RCP R11, R46 ;  /* 0x0000002e000b7308 */ /* 0x000e640000001000 */
[----:B-1----:R-:W-:Y:S04]  /*7f10*/  FFMA R12, R46, R11, -1 ;  /* 0xbf8000002e0c7423 */ /* 0x002fe8000000000b */
[----:B------:R-:W-:Y:S04]  /*7f20*/  FADD.FTZ R12, -R12, -RZ ;  /* 0x800000ff0c0c7221 */ /* 0x000fe80000010100 */
[----:B------:R-:W-:Y:S07]  /*7f30*/  FFMA R11, R11, R12, R11 ;  /* 0x0000000c0b0b7223 */ /* 0x000fee000000000b */
.L_x_136:
[----:B------:R-:W-:Y:S05]  /*7f40*/  BSYNC.RECONVERGENT B1 ;  /* 0x0000000000017941 */ /* 0x000fea0003800200 */
.L_x_134:
        /* <DEDUP_REMOVED lines=11> */
.L_x_138:
[----:B------:R-:W1:Y:S02]  /*8000*/  MUFU.RCP R12, R45 ;  /* 0x0000002d000c7308 */ /* 0x000e640000001000 */
[----:B-1----:R-:W-:Y:S04]  /*8010*/  FFMA R13, R45, R12, -1 ;  /* 0xbf8000002d0d7423 */ /* 0x002fe8000000000c */
[----:B------:R-:W-:Y:S04]  /*8020*/  FADD.FTZ R13, -R13, -RZ ;  /* 0x800000ff0d0d7221 */ /* 0x000fe80000010100 */
[----:B------:R-:W-:Y:S07]  /*8030*/  FFMA R12, R12, R13, R12 ;  /* 0x0000000d0c0c7223 */ /* 0x000fee000000000c */
.L_x_139:
[----:B------:R-:W-:Y:S05]  /*8040*/  BSYNC.RECONVERGENT B1 ;  /* 0x0000000000017941 */ /* 0x000fea0003800200 */
.L_x_137:
        /* <DEDUP_REMOVED lines=11> */
.L_x_141:
[----:B------:R-:W1:Y:S02]  /*8100*/  MUFU.RCP R13, R26 ;  /* 0x0000001a000d7308 */ /* 0x000e640000001000 */
[----:B-1----:R-:W-:Y:S04]  /*8110*/  FFMA R14, R26, R13, -1 ;  /* 0xbf8000001a0e7423 */ /* 0x002fe8000000000d */
[----:B------:R-:W-:Y:S04]  /*8120*/  FADD.FTZ R14, -R14, -RZ ;  /* 0x800000ff0e0e7221 */ /* 0x000fe80000010100 */
[----:B------:R-:W-:Y:S07]  /*8130*/  FFMA R13, R13, R14, R13 ;  /* 0x0000000e0d0d7223 */ /* 0x000fee000000000d */
.L_x_142:
[----:B------:R-:W-:Y:S05]  /*8140*/  BSYNC.RECONVERGENT B1 ;  /* 0x0000000000017941 */ /* 0x000fea0003800200 */
.L_x_140:
        /* <DEDUP_REMOVED lines=11> */
.L_x_144:
[----:B------:R-:W1:Y:S02]  /*8200*/  MUFU.RCP R14, R17 ;  /* 0x00000011000e7308 */ /* 0x000e640000001000 */
[----:B-1----:R-:W-:Y:S04]  /*8210*/  FFMA R15, R17, R14, -1 ;  /* 0xbf800000110f7423 */ /* 0x002fe8000000000e */
[----:B------:R-:W-:Y:S04]  /*8220*/  FADD.FTZ R15, -R15, -RZ ;  /* 0x800000ff0f0f7221 */ /* 0x000fe80000010100 */
[----:B------:R-:W-:Y:S07]  /*8230*/  FFMA R14, R14, R15, R14 ;  /* 0x0000000f0e0e7223 */ /* 0x000fee000000000e */
.L_x_145:
[----:B------:R-:W-:Y:S05]  /*8240*/  BSYNC.RECONVERGENT B1 ;  /* 0x0000000000017941 */ /* 0x000fea0003800200 */
.L_x_143:
        /* <DEDUP_REMOVED lines=11> */
.L_x_147:
[----:B------:R-:W1:Y:S02]  /*8300*/  MUFU.RCP R15, R52 ;  /* 0x00000034000f7308 */ /* 0x000e640000001000 */
[----:B-1----:R-:W-:Y:S04]  /*8310*/  FFMA R16, R52, R15, -1 ;  /* 0xbf80000034107423 */ /* 0x002fe8000000000f */
[----:B------:R-:W-:Y:S04]  /*8320*/  FADD.FTZ R16, -R16, -RZ ;  /* 0x800000ff10107221 */ /* 0x000fe80000010100 */
[----:B------:R-:W-:Y:S07]  /*8330*/  FFMA R15, R15, R16, R15 ;  /* 0x000000100f0f7223 */ /* 0x000fee000000000f */
.L_x_148:
[----:B------:R-:W-:Y:S05]  /*8340*/  BSYNC.RECONVERGENT B1 ;  /* 0x0000000000017941 */ /* 0x000fea0003800200 */
.L_x_146:
        /* <DEDUP_REMOVED lines=11> */
.L_x_150:
[----:B------:R-:W1:Y:S02]  /*8400*/  MUFU.RCP R16, R44 ;  /* 0x0000002c00107308 */ /* 0x000e640000001000 */
[----:B-1----:R-:W-:Y:S04]  /*8410*/  FFMA R17, R44, R16, -1 ;  /* 0xbf8000002c117423 */ /* 0x002fe80000000010 */
[----:B------:R-:W-:Y:S04]  /*8420*/  FADD.FTZ R17, -R17, -RZ ;  /* 0x800000ff11117221 */ /* 0x000fe80000010100 */
[----:B------:R-:W-:Y:S07]  /*8430*/  FFMA R16, R16, R17, R16 ;  /* 0x0000001110107223 */ /* 0x000fee0000000010 */
.L_x_151:
[----:B------:R-:W-:Y:S05]  /*8440*/  BSYNC.RECONVERGENT B1 ;  /* 0x0000000000017941 */ /* 0x000fea0003800200 */
.L_x_149:
        /* <DEDUP_REMOVED lines=11> */
.L_x_153:
[----:B------:R-:W1:Y:S02]  /*8500*/  MUFU.RCP R17, R18 ;  /* 0x0000001200117308 */ /* 0x000e640000001000 */
[----:B-1----:R-:W-:Y:S04]  /*8510*/  FFMA R18, R18, R17, -1 ;  /* 0xbf80000012127423 */ /* 0x002fe80000000011 */
[----:B------:R-:W-:Y:S04]  /*8520*/  FADD.FTZ R18, -R18, -RZ ;  /* 0x800000ff12127221 */ /* 0x000fe80000010100 */
[----:B------:R-:W-:Y:S07]  /*8530*/  FFMA R17, R17, R18, R17 ;  /* 0x0000001211117223 */ /* 0x000fee0000000011 */
.L_x_154:
[----:B------:R-:W-:Y:S05]  /*8540*/  BSYNC.RECONVERGENT B1 ;  /* 0x0000000000017941 */ /* 0x000fea0003800200 */
.L_x_152:
        /* <DEDUP_REMOVED lines=11> */
.L_x_156:
[----:B------:R-:W1:Y:S02]  /*8600*/  MUFU.RCP R18, R19 ;  /* 0x0000001300127308 */ /* 0x000e640000001000 */
[----:B-1----:R-:W-:Y:S04]  /*8610*/  FFMA R19, R19, R18, -1 ;  /* 0xbf80000013137423 */ /* 0x002fe80000000012 */
[----:B------:R-:W-:Y:S04]  /*8620*/  FADD.FTZ R19, -R19, -RZ ;  /* 0x800000ff13137221 */ /* 0x000fe80000010100 */
[----:B------:R-:W-:Y:S07]  /*8630*/  FFMA R18, R18, R19, R18 ;  /* 0x0000001312127223 */ /* 0x000fee0000000012 */
.L_x_157:
[----:B------:R-:W-:Y:S05]  /*8640*/  BSYNC.RECONVERGENT B1 ;  /* 0x0000000000017941 */ /* 0x000fea0003800200 */
.L_x_155:
        /* <DEDUP_REMOVED lines=11> */
.L_x_159:
[----:B------:R-:W1:Y:S02]  /*8700*/  MUFU.RCP R19, R20 ;  /* 0x0000001400137308 */ /* 0x000e640000001000 */
[----:B-1----:R-:W-:Y:S04]  /*8710*/  FFMA R20, R20, R19, -1 ;  /* 0xbf80000014147423 */ /* 0x002fe80000000013 */
[----:B------:R-:W-:Y:S04]  /*8720*/  FADD.FTZ R20, -R20, -RZ ;  /* 0x800000ff14147221 */ /* 0x000fe80000010100 */
[----:B------:R-:W-:Y:S07]  /*8730*/  FFMA R19, R19, R20, R19 ;  /* 0x0000001413137223 */ /* 0x000fee0000000013 */
.L_x_160:
[----:B------:R-:W-:Y:S05]  /*8740*/  BSYNC.RECONVERGENT B1 ;  /* 0x0000000000017941 */ /* 0x000fea0003800200 */
.L_x_158:
        /* <DEDUP_REMOVED lines=11> */
.L_x_162:
[----:B------:R-:W1:Y:S02]  /*8800*/  MUFU.RCP R20, R43 ;  /* 0x0000002b00147308 */ /* 0x000e640000001000 */
[----:B-1----:R-:W-:Y:S04]  /*8810*/  FFMA R21, R43, R20, -1 ;  /* 0xbf8000002b157423 */ /* 0x002fe80000000014 */
[----:B------:R-:W-:Y:S04]  /*8820*/  FADD.FTZ R21, -R21, -RZ ;  /* 0x800000ff15157221 */ /* 0x000fe80000010100 */
[----:B------:R-:W-:Y:S07]  /*8830*/  FFMA R20, R20, R21, R20 ;  /* 0x0000001514147223 */ /* 0x000fee0000000014 */
.L_x_163:
[----:B------:R-:W-:Y:S05]  /*8840*/  BSYNC.RECONVERGENT B1 ;  /* 0x0000000000017941 */ /* 0x000fea0003800200 */
.L_x_161:
        /* <DEDUP_REMOVED lines=11> */
.L_x_165:
[----:B------:R-:W1:Y:S02]  /*8900*/  MUFU.RCP R21, R25 ;  /* 0x0000001900157308 */ /* 0x000e640000001000 */
[----:B-1----:R-:W-:Y:S04]  /*8910*/  FFMA R22, R25, R21, -1 ;  /* 0xbf80000019167423 */ /* 0x002fe80000000015 */
[----:B------:R-:W-:Y:S04]  /*8920*/  FADD.FTZ R22, -R22, -RZ ;  /* 0x800000ff16167221 */ /* 0x000fe80000010100 */
[----:B------:R-:W-:Y:S07]  /*8930*/  FFMA R21, R21, R22, R21 ;  /* 0x0000001615157223 */ /* 0x000fee0000000015 */
.L_x_166:
[----:B------:R-:W-:Y:S05]  /*8940*/  BSYNC.RECONVERGENT B1 ;  /* 0x0000000000017941 */ /* 0x000fea0003800200 */
.L_x_164:
        /* <DEDUP_REMOVED lines=11> */
.L_x_168:
[----:B------:R-:W1:Y:S02]  /*8a00*/  MUFU.RCP R22, R23 ;  /* 0x0000001700167308 */ /* 0x000e640000001000 */
[----:B-1----:R-:W-:Y:S04]  /*8a10*/  FFMA R23, R23, R22, -1 ;  /* 0xbf80000017177423 */ /* 0x002fe80000000016 */
[----:B------:R-:W-:Y:S04]  /*8a20*/  FADD.FTZ R23, -R23, -RZ ;  /* 0x800000ff17177221 */ /* 0x000fe80000010100 */
[----:B------:R-:W-:Y:S07]  /*8a30*/  FFMA R22, R22, R23, R22 ;  /* 0x0000001716167223 */ /* 0x000fee0000000016 */
.L_x_169:
[----:B------:R-:W-:Y:S05]  /*8a40*/  BSYNC.RECONVERGENT B1 ;  /* 0x0000000000017941 */ /* 0x000fea0003800200 */
.L_x_167:
        /* <DEDUP_REMOVED lines=11> */
.L_x_171:
[----:B------:R-:W1:Y:S02]  /*8b00*/  MUFU.RCP R23, R24 ;  /* 0x0000001800177308 */ /* 0x000e640000001000 */
[----:B-1----:R-:W-:Y:S04]  /*8b10*/  FFMA R24, R24, R23, -1 ;  /* 0xbf80000018187423 */ /* 0x002fe80000000017 */
[----:B------:R-:W-:Y:S04]  /*8b20*/  FADD.FTZ R24, -R24, -RZ ;  /* 0x800000ff18187221 */ /* 0x000fe80000010100 */
[----:B------:R-:W-:Y:S07]  /*8b30*/  FFMA R23, R23, R24, R23 ;  /* 0x0000001817177223 */ /* 0x000fee0000000017 */
.L_x_172:
[----:B------:R-:W-:Y:S05]  /*8b40*/  BSYNC.RECONVERGENT B1 ;  /* 0x0000000000017941 */ /* 0x000fea0003800200 */
.L_x_170:
        /* <DEDUP_REMOVED lines=11> */
.L_x_174:
[----:B------:R-:W1:Y:S02]  /*8c00*/  MUFU.RCP R24, R51 ;  /* 0x0000003300187308 */ /* 0x000e640000001000 */
[----:B-1----:R-:W-:Y:S04]  /*8c10*/  FFMA R25, R51, R24, -1 ;  /* 0xbf80000033197423 */ /* 0x002fe80000000018 */
[----:B------:R-:W-:Y:S04]  /*8c20*/  FADD.FTZ R25, -R25, -RZ ;  /* 0x800000ff19197221 */ /* 0x000fe80000010100 */
[----:B------:R-:W-:Y:S07]  /*8c30*/  FFMA R24, R24, R25, R24 ;  /* 0x0000001918187223 */ /* 0x000fee0000000018 */
.L_x_175:
[----:B------:R-:W-:Y:S05]  /*8c40*/  BSYNC.RECONVERGENT B1 ;  /* 0x0000000000017941 */ /* 0x000fea0003800200 */
.L_x_173:
        /* <DEDUP_REMOVED lines=11> */
.L_x_177:
[----:B------:R-:W1:Y:S02]  /*8d00*/  MUFU.RCP R25, R35 ;  /* 0x0000002300197308 */ /* 0x000e640000001000 */
[----:B-1----:R-:W-:Y:S04]  /*8d10*/  FFMA R26, R35, R25, -1 ;  /* 0xbf800000231a7423 */ /* 0x002fe80000000019 */
[----:B------:R-:W-:Y:S04]  /*8d20*/  FADD.FTZ R26, -R26, -RZ ;  /* 0x800000ff1a1a7221 */ /* 0x000fe80000010100 */
[----:B------:R-:W-:Y:S07]  /*8d30*/  FFMA R25, R25, R26, R25 ;  /* 0x0000001a19197223 */ /* 0x000fee0000000019 */
.L_x_178:
[----:B------:R-:W-:Y:S05]  /*8d40*/  BSYNC.RECONVERGENT B1 ;  /* 0x0000000000017941 */ /* 0x000fea0003800200 */
.L_x_176:
        /* <DEDUP_REMOVED lines=11> */
.L_x_180:
[----:B------:R-:W1:Y:S02]  /*8e00*/  MUFU.RCP R26, R27 ;  /* 0x0000001b001a7308 */ /* 0x000e640000001000 */
[----:B-1----:R-:W-:Y:S04]  /*8e10*/  FFMA R27, R27, R26, -1 ;  /* 0xbf8000001b1b7423 */ /* 0x002fe8000000001a */
[----:B------:R-:W-:Y:S04]  /*8e20*/  FADD.FTZ R27, -R27, -RZ ;  /* 0x800000ff1b1b7221 */ /* 0x000fe80000010100 */
[----:B------:R-:W-:Y:S07]  /*8e30*/  FFMA R26, R26, R27, R26 ;  /* 0x0000001b1a1a7223 */ /* 0x000fee000000001a */
.L_x_181:
[----:B------:R-:W-:Y:S05]  /*8e40*/  BSYNC.RECONVERGENT B1 ;  /* 0x0000000000017941 */ /* 0x000fea0003800200 */
.L_x_179:
        /* <DEDUP_REMOVED lines=11> */
.L_x_183:
[----:B------:R-:W1:Y:S02]  /*8f00*/  MUFU.RCP R27, R28 ;  /* 0x0000001c001b7308 */ /* 0x000e640000001000 */
[----:B-1----:R-:W-:Y:S04]  /*8f10*/  FFMA R28, R28, R27, -1 ;  /* 0xbf8000001c1c7423 */ /* 0x002fe8000000001b */
[----:B------:R-:W-:Y:S04]  /*8f20*/  FADD.FTZ R28, -R28, -RZ ;  /* 0x800000ff1c1c7221 */ /* 0x000fe80000010100 */
[----:B------:R-:W-:Y:S07]  /*8f30*/  FFMA R27, R27, R28, R27 ;  /* 0x0000001c1b1b7223 */ /* 0x000fee000000001b */
.L_x_184:
[----:B------:R-:W-:Y:S05]  /*8f40*/  BSYNC.RECONVERGENT B1 ;  /* 0x0000000000017941 */ /* 0x000fea0003800200 */
.L_x_182:
        /* <DEDUP_REMOVED lines=11> */
.L_x_186:
[----:B------:R-:W1:Y:S02]  /*9000*/  MUFU.RCP R28, R53 ;  /* 0x00000035001c7308 */ /* 0x000e640000001000 */
[----:B-1----:R-:W-:Y:S04]  /*9010*/  FFMA R29, R53, R28, -1 ;  /* 0xbf800000351d7423 */ /* 0x002fe8000000001c */
[----:B------:R-:W-:Y:S04]  /*9020*/  FADD.FTZ R29, -R29, -RZ ;  /* 0x800000ff1d1d7221 */ /* 0x000fe80000010100 */
[----:B------:R-:W-:Y:S07]  /*9030*/  FFMA R28, R28, R29, R28 ;  /* 0x0000001d1c1c7223 */ /* 0x000fee000000001c */
.L_x_187:
[----:B------:R-:W-:Y:S05]  /*9040*/  BSYNC.RECONVERGENT B1 ;  /* 0x0000000000017941 */ /* 0x000fea0003800200 */
.L_x_185:
        /* <DEDUP_REMOVED lines=11> */
.L_x_189:
[----:B------:R-:W1:Y:S02]  /*9100*/  MUFU.RCP R29, R50 ;  /* 0x00000032001d7308 */ /* 0x000e640000001000 */
[----:B-1----:R-:W-:Y:S04]  /*9110*/  FFMA R30, R50, R29, -1 ;  /* 0xbf800000321e7423 */ /* 0x002fe8000000001d */
[----:B------:R-:W-:Y:S04]  /*9120*/  FADD.FTZ R30, -R30, -RZ ;  /* 0x800000ff1e1e7221 */ /* 0x000fe80000010100 */
[----:B------:R-:W-:Y:S07]  /*9130*/  FFMA R29, R29, R30, R29 ;  /* 0x0000001e1d1d7223 */ /* 0x000fee000000001d */
.L_x_190:
[----:B------:R-:W-:Y:S05]  /*9140*/  BSYNC.RECONVERGENT B1 ;  /* 0x0000000000017941 */ /* 0x000fea0003800200 */
.L_x_188:
        /* <DEDUP_REMOVED lines=11> */
.L_x_192:
[----:B------:R-:W1:Y:S02]  /*9200*/  MUFU.RCP R30, R31 ;  /* 0x0000001f001e7308 */ /* 0x000e640000001000 */
[----:B-1----:R-:W-:Y:S04]  /*9210*/  FFMA R31, R31, R30, -1 ;  /* 0xbf8000001f1f7423 */ /* 0x002fe8000000001e */
[----:B------:R-:W-:Y:S04]  /*9220*/  FADD.FTZ R31, -R31, -RZ ;  /* 0x800000ff1f1f7221 */ /* 0x000fe80000010100 */
[----:B------:R-:W-:Y:S07]  /*9230*/  FFMA R30, R30, R31, R30 ;  /* 0x0000001f1e1e7223 */ /* 0x000fee000000001e */
.L_x_193:
[----:B------:R-:W-:Y:S05]  /*9240*/  BSYNC.RECONVERGENT B1 ;  /* 0x0000000000017941 */ /* 0x000fea0003800200 */
.L_x_191:
        /* <DEDUP_REMOVED lines=11> */
.L_x_195:
[----:B------:R-:W1:Y:S02]  /*9300*/  MUFU.RCP R31, R34 ;  /* 0x00000022001f7308 */ /* 0x000e640000001000 */
[----:B-1----:R-:W-:Y:S04]  /*9310*/  FFMA R34, R34, R31, -1 ;  /* 0xbf80000022227423 */ /* 0x002fe8000000001f */
[----:B------:R-:W-:Y:S04]  /*9320*/  FADD.FTZ R34, -R34, -RZ ;  /* 0x800000ff22227221 */ /* 0x000fe80000010100 */
[----:B------:R-:W-:Y:S07]  /*9330*/  FFMA R31, R31, R34, R31 ;  /* 0x000000221f1f7223 */ /* 0x000fee000000001f */
.L_x_196:
[----:B------:R-:W-:Y:S05]  /*9340*/  BSYNC.RECONVERGENT B1 ;  /* 0x0000000000017941 */ /* 0x000fea0003800200 */
.L_x_194:
        /* <DEDUP_REMOVED lines=9> */
[----:B------:R-:W-:Y:S05]  /*93e0*/  BRA `(.L_x_199) ;  /* 0x0000000000107947 */ /* 0x000fea0003800000 */
.L_x_198:
[----:B------:R-:W1:Y:S02]  /*93f0*/  MUFU.RCP R32, R33 ;  /* 0x0000002100207308 */ /* 0x000e640000001000 */
[----:B-1----:R-:W-:Y:S04]  /*9400*/  FFMA R33, R33, R32, -1 ;  /* 0xbf80000021217423 */ /* 0x002fe80000000020 */
[----:B------:R-:W-:Y:S04]  /*9410*/  FADD.FTZ R33, -R33, -RZ ;  /* 0x800000ff21217221 */ /* 0x000fe80000010100 */
[----:B------:R-:W-:Y:S07]  /*9420*/  FFMA R32, R32, R33, R32 ;  /* 0x0000002120207223 */ /* 0x000fee0000000020 */
.L_x_199:
[----:B------:R-:W-:Y:S05]  /*9430*/  BSYNC.RECONVERGENT B1 ;  /* 0x0000000000017941 */ /* 0x000fea0003800200 */
.L_x_197:
[----:B------:R-:W-:Y:S01]  /*9440*/  F2FP.BF16.F32.PACK_AB R44, R2, R0 ;  /* 0x00000000022c723e */ /* 0x000fe200000010ff */
[----:B------:R-:W-:Y:S01]  /*9450*/  USHF.L.U32 UR8, UR43, 0xd, URZ ;  /* 0x0000000d2b087899 */ /* 0x000fe200080006ff */
[----:B------:R-:W-:Y:S01]  /*9460*/  F2FP.BF16.F32.PACK_AB R45, R4, R3 ;  /* 0x00000003042d723e */ /* 0x000fe200000010ff */
[----:B------:R-:W-:Y:S05]  /*9470*/  WARPSYNC.ALL ;  /* 0x0000000000007948 */ /* 0x000fea0003800000 */
[----:B------:R-:W-:Y:S01]  /*9480*/  F2FP.BF16.F32.PACK_AB R46, R6, R5 ;  /* 0x00000005062e723e */ /* 0x000fe200000010ff */
[----:B------:R-:W-:Y:S01]  /*9490*/  VIADD R0, R120, UR8 ;  /* 0x0000000878007c36 */ /* 0x000fe20008000000 */
[----:B------:R-:W-:Y:S01]  /*94a0*/  F2FP.BF16.F32.PACK_AB R47, R8, R7 ;  /* 0x00000007082f723e */ /* 0x000fe200000010ff */
[----:B------:R-:W-:Y:S01]  /*94b0*/  BSSY.RECONVERGENT B0, `(.L_x_200) ;  /* 0x000002a000007945 */ /* 0x000fe20003800200 */
[----:B------:R-:W-:Y:S01]  /*94c0*/  F2FP.BF16.F32.PACK_AB R4, R10, R9 ;  /* 0x000000090a04723e */ /* 0x000fe200000010ff */
[--C-:B------:R-:W-:Y:S01]  /*94d0*/  IMAD R2, R122, -0x10, R0.reuse ;  /* 0xfffffff07a027824 */ /* 0x100fe200078e0200 */
[----:B------:R-:W-:Y:S01]  /*94e0*/  F2FP.BF16.F32.PACK_AB R5, R12, R11 ;  /* 0x0000000b0c05723e */ /* 0x000fe200000010ff */
[----:B------:R1:W-:Y:S01]  /*94f0*/  STS.128 [R120+UR8], R44 ;  /* 0x0000002c78007988 */ /* 0x0003e20008000c08 */
[----:B------:R-:W-:Y:S01]  /*9500*/  F2FP.BF16.F32.PACK_AB R6, R14, R13 ;  /* 0x0000000d0e06723e */ /* 0x000fe200000010ff */
[----:B------:R-:W-:Y:S01]  /*9510*/  IMAD R0, R121, -0x10, R0 ;  /* 0xfffffff079007824 */ /* 0x000fe200078e0200 */
[----:B------:R-:W-:Y:S01]  /*9520*/  F2FP.BF16.F32.PACK_AB R7, R16, R15 ;  /* 0x0000000f1007723e */ /* 0x000fe200000010ff */
[----:B------:R-:W-:Y:S01]  /*9530*/  IMAD R3, R119, 0x10, R2 ;  /* 0x0000001077037824 */ /* 0x000fe200078e0202 */
[----:B------:R-:W-:Y:S02]  /*9540*/  F2FP.BF16.F32.PACK_AB R8, R18, R17 ;  /* 0x000000111208723e */ /* 0x000fe400000010ff */
[----:B------:R-:W-:Y:S01]  /*9550*/  F2FP.BF16.F32.PACK_AB R9, R20, R19 ;  /* 0x000000131409723e */ /* 0x000fe200000010ff */
[----:B------:R1:W-:Y:S01]  /*9560*/  STS.128 [R2+0x10], R4 ;  /* 0x0000100402007388 */ /* 0x0003e20000000c00 */
[----:B------:R-:W-:Y:S02]  /*9570*/  F2FP.BF16.F32.PACK_AB R10, R22, R21 ;  /* 0x00000015160a723e */ /* 0x000fe400000010ff */
[----:B------:R-:W-:Y:S02]  /*9580*/  F2FP.BF16.F32.PACK_AB R11, R24, R23 ;  /* 0x00000017180b723e */ /* 0x000fe400000010ff */
[----:B------:R-:W-:Y:S02]  /*9590*/  F2FP.BF16.F32.PACK_AB R12, R26, R25 ;  /* 0x000000191a0c723e */ /* 0x000fe400000010ff */
[----:B------:R-:W-:Y:S01]  /*95a0*/  F2FP.BF16.F32.PACK_AB R13, R28, R27 ;  /* 0x0000001b1c0d723e */ /* 0x000fe200000010ff */
[----:B------:R1:W-:Y:S01]  /*95b0*/  STS.128 [R0+0x20], R8 ;  /* 0x0000200800007388 */ /* 0x0003e20000000c00 */
[----:B------:R-:W-:Y:S02]  /*95c0*/  F2FP.BF16.F32.PACK_AB R14, R30, R29 ;  /* 0x0000001d1e0e723e */ /* 0x000fe400000010ff */
[----:B------:R-:W-:Y:S02]  /*95d0*/  F2FP.BF16.F32.PACK_AB R15, R32, R31 ;  /* 0x0000001f200f723e */ /* 0x000fe400000010ff */
[----:B------:R-:W-:Y:S03]  /*95e0*/  ISETP.NE.AND P0, PT, R123, RZ, PT ;  /* 0x000000ff7b00720c */ /* 0x000fe60003f05270 */
[----:B------:R1:W-:Y:S01]  /*95f0*/  STS.128 [R3+0x10], R12 ;  /* 0x0000100c03007388 */ /* 0x0003e20000000c00 */
[----:B------:R-:W-:Y:S01]  /*9600*/  @!PT LDS RZ, [RZ] ;  /* 0x00000000fffff984 */ /* 0x000fe20000000800 */
[----:B------:R-:W-:Y:S01]  /*9610*/  @!PT LDS RZ, [RZ] ;  /* 0x00000000fffff984 */ /* 0x000fe20000000800 */
[----:B------:R-:W-:Y:S01]  /*9620*/  @!PT LDS RZ, [RZ] ;  /* 0x00000000fffff984 */ /* 0x000fe20000000800 */
[----:B------:R-:W-:Y:S01]  /*9630*/  @!PT LDS RZ, [RZ] ;  /* 0x00000000fffff984 */ /* 0x000fe20000000800 */
[----:B------:R2:W-:Y:S06]  /*9640*/  MEMBAR.ALL.CTA ;  /* 0x0000000000007992 */ /* 0x0005ec0000008000 */
[----:B--2---:R-:W2:Y:S02]  /*9650*/  FENCE.VIEW.ASYNC.S ;  /* 0x00000000000073c6 */ /* 0x004ea40000000000 */
[----:B--2---:R-:W-:Y:S06]  /*9660*/  BAR.SYNC.DEFER_BLOCKING 0x1, 0x80 ;  /* 0x0042000000007b1d */ /* 0x004fec0000010000 */
[----:B------:R-:W-:Y:S05]  /*9670*/  @P0 BRA `(.L_x_201) ;  /* 0x0000000000340947 */ /* 0x000fea0003800000 */
[----:B------:R-:W-:Y:S01]  /*9680*/  UIADD3 UR10, UP0, UPT, UR46, 0x680, URZ ;  /* 0x000006802e0a7890 */ /* 0x000fe2000ff1e0ff */
[----:B------:R-:W-:Y:S01]  /*9690*/  R2UR UR6, R103 ;  /* 0x00000000670672ca */ /* 0x000fe200000e0000 */
[----:B------:R-:W-:Y:S01]  /*96a0*/  UIADD3 UR4, UPT, UPT, UR41, 0x200, UR8 ;  /* 0x0000020029047890 */ /* 0x000fe2000fffe008 */
[----:B------:R-:W-:Y:S01]  /*96b0*/  PLOP3.LUT P0, PT, PT, PT, PT, 0x80, 0x8 ;  /* 0x000000000008781c */ /* 0x000fe20003f0f070 */
[----:B------:R-:W-:Y:S01]  /*96c0*/  UIADD3.X UR11, UPT, UPT, URZ, UR47, URZ, UP0, !UPT ;  /* 0x0000002fff0b7290 */ /* 0x000fe200087fe4ff */
[----:B------:R-:W-:Y:S11]  /*96d0*/  IMAD.IADD R37, R104, 0x1, R37 ;  /* 0x0000000168257824 */ /* 0x000ff600078e0225 */
.L_x_202:
[----:B------:R-:W-:Y:S02]  /*96e0*/  PLOP3.LUT P1, PT, P1, P0, PT, 0xf2, 0x2f ;  /* 0x00000000002f781c */ /* 0x000fe40000f21e72 */
[----:B------:R-:W-:Y:S01]  /*96f0*/  @P0 R2UR P1, UR5, R37 ;  /* 0x00000000250502ca */ /* 0x000fe20000020000 */
[----:B------:R-:W-:Y:S07]  /*9700*/  UMOV UR7, UR36 ;  /* 0x0000002400077c82 */ /* 0x000fee0008000000 */
[----:B------:R-:W-:Y:S05]  /*9710*/  @P0 PLOP3.LUT P0, PT, P1, PT, PT, 0x80, 0x8 ;  /* 0x000000000008081c */ /* 0x000fea0000f0f070 */
[----:B------:R2:W-:Y:S08]  /*9720*/  UTMASTG.3D [UR4], [UR10] ;  /* 0x000000040a0073b5 */ /* 0x0005f00008010000 */
[----:B--2---:R-:W-:Y:S05]  /*9730*/  @P0 BRA.U.ANY `(.L_x_202) ;  /* 0xfffffffd00e80947 */ /* 0x004fea000393ffff */
[----:B------:R0:W-:Y:S02]  /*9740*/  UTMACMDFLUSH ;  /* 0x00000000000079b7 */ /* 0x0001e40000000000 */
.L_x_201:
[----:B------:R-:W-:Y:S05]  /*9750*/  BSYNC.RECONVERGENT B0 ;  /* 0x0000000000007941 */ /* 0x000fea0003800200 */
.L_x_200:
[----:B------:R-:W-:Y:S01]  /*9760*/  UIADD3 UR43, UPT, UPT, UR43, 0x1, URZ ;  /* 0x000000012b2b7890 */ /* 0x000fe2000fffe0ff */
[----:B------:R-:W-:Y:S01]  /*9770*/  ISETP.NE.AND P0, PT, R123, RZ, PT ;  /* 0x000000ff7b00720c */ /* 0x000fe20003f05270 */
[----:B------:R-:W-:Y:S02]  /*9780*/  BSSY.RECONVERGENT B0, `(.L_x_203) ;  /* 0x0000007000007945 */ /* 0x000fe40003800200 */
[----:B------:R-:W-:Y:S04]  /*9790*/  UISETP.NE.AND UP0, UPT, UR43, 0x4, UPT ;  /* 0x000000042b00788c */ /* 0x000fe8000bf05270 */
[----:B------:R-:W-:Y:S02]  /*97a0*/  USEL UR4, URZ, 0x1, UP0 ;  /* 0x00000001ff047887 */ /* 0x000fe40008000000 */
[----:B------:R-:W-:Y:S02]  /*97b0*/  USEL UR43, UR43, URZ, UP0 ;  /* 0x000000ff2b2b7287 */ /* 0x000fe40008000000 */
[----:B------:R-:W-:Y:S02]  /*97c0*/  ULOP3.LUT UR44, UR44, UR4, URZ, 0x3c, !UPT ;  /* 0x000000042c2c7292 */ /* 0x000fe4000f8e3cff */
[----:B------:R-:W-:Y:S10]  /*97d0*/  @P0 BRA `(.L_x_204) ;  /* 0x0000000000040947 */ /* 0x000ff40003800000 */
[----:B------:R-:W-:Y:S04]  /*97e0*/  DEPBAR.LE SB0, 0x1 ;  /* 0x000080400000791a */ /* 0x000fe80000000000 */
.L_x_204:
[----:B------:R-:W-:Y:S05]  /*97f0*/  BSYNC.RECONVERGENT B0 ;  /* 0x0000000000007941 */ /* 0x000fea0003800200 */
.L_x_203:
[----:B------:R-:W-:Y:S01]  /*9800*/  BAR.SYNC.DEFER_BLOCKING 0x1, 0x80 ;  /* 0x0042000000007b1d */ /* 0x000fe20000010000 */
[----:B------:R-:W-:Y:S01]  /*9810*/  ISETP.NE.AND P3, PT, R127, RZ, PT ;  /* 0x000000ff7f00720c */ /* 0x000fe20003f65270 */
[----:B------:R-:W-:Y:S05]  /*9820*/  VIADD R110, R110, 0x1 ;  /* 0x000000016e6e7836 */ /* 0x000fea0000000000 */
[----:B------:R-:W-:Y:S01]  /*9830*/  ISETP.GE.U32.AND P0, PT, R110, 0x2, PT ;  /* 0x000000026e00780c */ /* 0x000fe20003f06070 */
[----:B------:R-:W-:Y:S11]  /*9840*/  BSSY.RECONVERGENT B0, `(.L_x_205) ;  /* 0x000000b000007945 */ /* 0x000ff60003800200 */
[----:B------:R-:W-:Y:S01]  /*9850*/  @!UPT UIADD3 URZ, UPT, UPT, URZ, URZ, URZ ;  /* 0x000000fffffff290 */ /* 0x000fe2000fffe0ff */
[----:B------:R-:W-:Y:S05]  /*9860*/  @!P0 BRA `(.L_x_206) ;  /* 0x0000000000208947 */ /* 0x000fea0003800000 */
[C---:B-1----:R-:W-:Y:S01]  /*9870*/  @!P3 LEA R2, R116.reuse, UR41, 0x3 ;  /* 0x000000297402bc11 */ /* 0x042fe2000f8e18ff */
[----:B------:R-:W-:Y:S02]  /*9880*/  IMAD.U32 R0, RZ, RZ, UR37 ;  /* 0x00000025ff007e24 */ /* 0x000fe4000f8e00ff */
[----:B------:R-:W-:Y:S02]  /*9890*/  VIADD R116, R116, 0x1 ;  /* 0x0000000174747836 */ /* 0x000fe40000000000 */
[----:B------:R-:W-:Y:S03]  /*98a0*/  @!P3 VIADD R2, R2, 0x80 ;  /* 0x000000800202b836 */ /* 0x000fe60000000000 */
[----:B------:R-:W-:Y:S02]  /*98b0*/  ISETP.NE.AND P0, PT, R116, 0x4, PT ;  /* 0x000000047400780c */ /* 0x000fe40003f05270 */
[----:B------:R-:W-:Y:S02]  /*98c0*/  @!P3 PRMT R0, R0, 0x654, R2 ;  /* 0x000006540000b816 */ /* 0x000fe40000000002 */
[----:B------:R-:W-:Y:S02]  /*98d0*/  SEL R116, R116, RZ, P0 ;  /* 0x000000ff74747207 */ /* 0x000fe40000000000 */
[----:B------:R2:W-:Y:S07]  /*98e0*/  @!P3 SYNCS.ARRIVE.TRANS64.RED.A1T0 RZ, [R0+URZ], RZ ;  /* 0x000000ff00ffb9a7 */ /* 0x0005ee00081004ff */
.L_x_206:
[----:B------:R-:W-:Y:S05]  /*98f0*/  BSYNC.RECONVERGENT B0 ;  /* 0x0000000000007941 */ /* 0x000fea0003800200 */
.L_x_205:
[C---:B------:R-:W-:Y:S01]  /*9900*/  ISETP.EQ.OR P2, PT, R39.reuse, 0x3, P3 ;  /* 0x000000032700780c */ /* 0x040fe20001f42670 */
[----:B------:R-:W-:Y:S01]  /*9910*/  VIADD R39, R39, 0x1 ;  /* 0x0000000127277836 */ /* 0x000fe20000000000 */
[----:B------:R-:W-:Y:S04]  /*9920*/  SEL R111, R111, 0x1, P3 ;  /* 0x000000016f6f7807 */ /* 0x000fe80001800000 */
[----:B------:R-:W-:Y:S07]  /*9930*/  ISETP.NE.AND P0, PT, R39, 0x4, PT ;  /* 0x000000042700780c */ /* 0x000fee0003f05270 */
[----:B-1----:R-:W-:Y:S02]  /*9940*/  @!P2 LEA R2, R109, UR41, 0x3 ;  /* 0x000000296d02ac11 */ /* 0x002fe4000f8e18ff */
[----:B--2---:R-:W-:Y:S04]  /*9950*/  @!P2 SHF.L.U32 R0, R112, 0x1f, RZ ;  /* 0x0000001f7000a819 */ /* 0x004fe800000006ff */
[----:B------:R-:W1:Y:S02]  /*9960*/  @!P2 SYNCS.PHASECHK.TRANS64.TRYWAIT P1, [R2+URZ+0x60], R0 ;  /* 0x000060000200a5a7 */ /* 0x000e6400080211ff */
[----:B-1----:R-:W-:Y:S01]  /*9970*/  @!P2 SEL R111, RZ, 0x1, !P1 ;  /* 0x00000001ff6fa807 */ /* 0x002fe20004800000 */
[----:B------:R-:W-:Y:S06]  /*9980*/  @P0 BRA `(.L_x_207) ;  /* 0xffffffc000080947 */ /* 0x000fec000383ffff */
[----:B------:R-:W-:Y:S01]  /*9990*/  ISETP.NE.AND P3, PT, R126, RZ, PT ;  /* 0x000000ff7e00720c */ /* 0x000fe20003f65270 */
[----:B------:R-:W-:Y:S01]  /*99a0*/  UIADD3 UR42, UPT, UPT, UR42, 0x4, URZ ;  /* 0x000000042a2a7890 */ /* 0x000fe2000fffe0ff */
[----:B------:R-:W-:Y:S01]  /*99b0*/  ISETP.NE.AND P0, PT, R106, 0x2, PT ;  /* 0x000000026a00780c */ /* 0x000fe20003f05270 */
[----:B------:R-:W-:Y:S02]  /*99c0*/  IMAD.IADD R23, R113, 0x1, R83 ;  /* 0x0000000171177824 */ /* 0x000fe400078e0253 */
[----:B------:R-:W-:Y:S01]  /*99d0*/  IMAD.IADD R22, R114, 0x1, R100 ;  /* 0x0000000172167824 */ /* 0x000fe200078e0264 */
[----:B------:R-:W-:Y:S02]  /*99e0*/  SEL R0, RZ, 0x1, P0 ;  /* 0x00000001ff007807 */ /* 0x000fe40000000000 */
[----:B------:R-:W-:Y:S02]  /*99f0*/  SEL R106, R106, RZ, P0 ;  /* 0x000000ff6a6a7207 */ /* 0x000fe40000000000 */
[----:B------:R-:W-:-:S03]  /*9a00*/  LOP3.LUT R117, R117, R0, RZ, 0x3c, !PT ;  /* 0x0000000075757212 */ /* 0x000fc600078e3cff */
[----:B------:R-:W-:Y:S01]  /*9a10*/  @P3 R2UR UR36, R115 ;  /* 0x00000000732432ca */ /* 0x000fe200000e0000 */
[----:B------:R-:W-:-:S14]  /*9a20*/  @P3 BRA `(.L_x_208) ;  /* 0xffffffb000983947 */ /* 0x000fdc000383ffff */
[----:B------:R-:W-:-:S09]  /*9a30*/  UISETP.NE.AND UP0, UPT, UR45, URZ, UPT ;  /* 0x000000ff2d00728c */ /* 0x000fd2000bf05270 */
[----:B------:R-:W-:Y:S05]  /*9a40*/  BRA.U !UP0, `(.L_x_209) ;  /* 0x0000000108487547 */ /* 0x000fea000b800000 */
[----:B------:R-:W1:Y:S02]  /*9a50*/  LDCU.64 UR4, c[0x0][0x890] ;  /* 0x00011200ff0477ac */ /* 0x000e640008000a00 */
[----:B-1----:R-:W-:-:S04]  /*9a60*/  UISETP.NE.U32.AND UP0, UPT, UR4, URZ, UPT ;  /* 0x000000ff0400728c */ /* 0x002fc8000bf05070 */
[----:B------:R-:W-:-:S09]  /*9a70*/  UISETP.NE.AND.EX UP0, UPT, UR5, URZ, UPT, UP0 ;  /* 0x000000ff0500728c */ /* 0x000fd2000bf05300 */
[----:B------:R-:W-:Y:S05]  /*9a80*/  BRA.U UP0, `(.L_x_210) ;  /* 0x00000001000c7547 */ /* 0x000fea000b800000 */
[----:B------:R-:W-:-:S13]  /*9a90*/  FSETP.NEU.AND P0, PT, R63, RZ, PT ;  /* 0x000000ff3f00720b */ /* 0x000fda0003f0d000 */
[----:B------:R-:W-:Y:S05]  /*9aa0*/  @!P0 EXIT ;  /* 0x000000000000894d */ /* 0x000fea0003800000 */
[----:B------:R-:W-:Y:S05]  /*9ab0*/  BRA `(.L_x_209) ;  /* 0x00000000002c7947 */ /* 0x000fea0003800000 */
.L_x_210:
[----:B------:R-:W-:Y:S01]  /*9ac0*/  ISETP.NE.AND P0, PT, R102, RZ, PT ;  /* 0x000000ff6600720c */ /* 0x000fe20003f05270 */
[----:B------:R-:W-:-:S12]  /*9ad0*/  BSSY.RECONVERGENT B0, `(.L_x_209) ;  /* 0x0000009000007945 */ /* 0x000fd80003800200 */
[----:B------:R-:W-:Y:S05]  /*9ae0*/  @P0 BRA `(.L_x_211) ;  /* 0x0000000000140947 */ /* 0x000fea0003800000 */
[----:B------:R-:W1:Y:S02]  /*9af0*/  LDCU.64 UR4, c[0x0][0x888] ;  /* 0x00011100ff0477ac */ /* 0x000e640008000a00 */
[----:B-1----:R-:W-:-:S04]  /*9b00*/  ISETP.NE.U32.AND P0, PT, RZ, UR4, PT ;  /* 0x00000004ff007c0c */ /* 0x002fc8000bf05070 */
[----:B------:R-:W-:-:S13]  /*9b10*/  ISETP.NE.AND.EX P0, PT, RZ, UR5, PT, P0 ;  /* 0x00000005ff007c0c */ /* 0x000fda000bf05300 */
[----:B------:R-:W-:Y:S05]  /*9b20*/  @!P0 EXIT ;  /* 0x000000000000894d */ /* 0x000fea0003800000 */
[----:B------:R-:W-:Y:S05]  /*9b30*/  BRA `(.L_x_212) ;  /* 0x0000000000087947 */ /* 0x000fea0003800000 */
.L_x_211:
[----:B------:R-:W-:-:S13]  /*9b40*/  FSETP.NEU.AND P0, PT, R63, RZ, PT ;  /* 0x000000ff3f00720b */ /* 0x000fda0003f0d000 */
[----:B------:R-:W-:Y:S05]  /*9b50*/  @!P0 EXIT ;  /* 0x000000000000894d */ /* 0x000fea0003800000 */
.L_x_212:
[----:B------:R-:W-:Y:S05]  /*9b60*/  BSYNC.RECONVERGENT B0 ;  /* 0x0000000000007941 */ /* 0x000fea0003800200 */
.L_x_209:
[----:B------:R-:W-:Y:S01]  /*9b70*/  LEA R2, R116, UR41, 0x3 ;  /* 0x0000002974027c11 */ /* 0x000fe2000f8e18ff */
[----:B------:R-:W-:Y:S01]  /*9b80*/  IMAD.U32 R0, RZ, RZ, UR37 ;  /* 0x00000025ff007e24 */ /* 0x000fe2000f8e00ff */
[----:B------:R-:W-:-:S04]  /*9b90*/  DEPBAR.LE SB0, 0x0 ;  /* 0x000080000000791a */ /* 0x000fc80000000000 */
[----:B------:R-:W-:-:S05]  /*9ba0*/  VIADD R2, R2, 0x80 ;  /* 0x0000008002027836 */ /* 0x000fca0000000000 */
[----:B------:R-:W-:-:S04]  /*9bb0*/  PRMT R0, R0, 0x654, R2 ;  /* 0x0000065400007816 */ /* 0x000fc80000000002 */
[----:B------:R-:W-:Y:S01]  /*9bc0*/  SYNCS.ARRIVE.TRANS64.RED.A1T0 RZ, [R0+URZ], RZ ;  /* 0x000000ff00ff79a7 */ /* 0x000fe200081004ff */
[----:B------:R-:W-:Y:S05]  /*9bd0*/  EXIT ;  /* 0x000000000000794d */ /* 0x000fea0003800000 */
.L_x_19:
[----:B----4-:R4:W1:Y:S02]  /*9be0*/  SYNCS.PHASECHK.TRANS64.TRYWAIT P0, [R2+URZ+0x120], R3 ;  /* 0x00012003020075a7 */ /* 0x01086400080011ff */
[----:B-1----:R-:W-:Y:S05]  /*9bf0*/  @!P0 NANOSLEEP.SYNCS 0x989680 ;  /* 0x009896800000895d */ /* 0x002fea0003900000 */
[----:B------:R-:W1:Y:S02]  /*9c00*/  @!P0 SYNCS.PHASECHK.TRANS64 P0, [R2+URZ+0x120], R3 ;  /* 0x00012003020085a7 */ /* 0x000e6400080010ff */
[----:B-1----:R-:W-:Y:S05]  /*9c10*/  @!P0 BRA `(.L_x_19) ;  /* 0xfffffffc00f08947 */ /* 0x002fea000383ffff */
[----:B------:R-:W-:Y:S05]  /*9c20*/  BRA `(.L_x_213) ;  /* 0xffffff7800687947 */ /* 0x000fea000383ffff */
.L_x_22:
[----:B-1----:R-:W-:-:S07]  /*9c30*/  MOV R2, UR33 ;  /* 0x0000002100027c02 */ /* 0x002fce0008000f00 */
.L_x_214:
[----:B-1----:R1:W4:Y:S02]  /*9c40*/  SYNCS.PHASECHK.TRANS64.TRYWAIT P0, [R2+URZ+0x30], R4 ;  /* 0x00003004020075a7 */ /* 0x00232400080011ff */
[----:B----4-:R-:W-:Y:S05]  /*9c50*/  @!P0 NANOSLEEP.SYNCS 0x989680 ;  /* 0x009896800000895d */ /* 0x010fea0003900000 */
[----:B------:R-:W4:Y:S02]  /*9c60*/  @!P0 SYNCS.PHASECHK.TRANS64 P0, [R2+URZ+0x30], R4 ;  /* 0x00003004020085a7 */ /* 0x000f2400080010ff */
[----:B----4-:R-:W-:Y:S05]  /*9c70*/  @!P0 BRA `(.L_x_214) ;  /* 0xfffffffc00f08947 */ /* 0x010fea000383ffff */
[----:B------:R-:W-:Y:S05]  /*9c80*/  BRA `(.L_x_21) ;  /* 0xffffff7800b87947 */ /* 0x000fea000383ffff */
.L_x_28:
[----:B-1----:R-:W-:-:S07]  /*9c90*/  MOV R2, UR17 ;  /* 0x0000001100027c02 */ /* 0x002fce0008000f00 */
.L_x_215:
[----:B-1----:R1:W4:Y:S02]  /*9ca0*/  SYNCS.PHASECHK.TRANS64.TRYWAIT P0, [R2+URZ+0x30], R4 ;  /* 0x00003004020075a7 */ /* 0x00232400080011ff */
[----:B----4-:R-:W-:Y:S05]  /*9cb0*/  @!P0 NANOSLEEP.SYNCS 0x989680 ;  /* 0x009896800000895d */ /* 0x010fea0003900000 */
[----:B------:R-:W4:Y:S02]  /*9cc0*/  @!P0 SYNCS.PHASECHK.TRANS64 P0, [R2+URZ+0x30], R4 ;  /* 0x00003004020085a7 */ /* 0x000f2400080010ff */
[----:B----4-:R-:W-:Y:S05]  /*9cd0*/  @!P0 BRA `(.L_x_215) ;  /* 0xfffffffc00f08947 */ /* 0x010fea000383ffff */
[----:B------:R-:W-:Y:S05]  /*9ce0*/  BRA `(.L_x_27) ;  /* 0xffffff7c00607947 */ /* 0x000fea000383ffff */
.L_x_32:
[----:B-1----:R1:W4:Y:S02]  /*9cf0*/  SYNCS.PHASECHK.TRANS64.TRYWAIT P0, [R2+URZ+0xb0], R3 ;  /* 0x0000b003020075a7 */ /* 0x00232400080011ff */
[----:B----4-:R-:W-:Y:S05]  /*9d00*/  @!P0 NANOSLEEP.SYNCS 0x989680 ;  /* 0x009896800000895d */ /* 0x010fea0003900000 */
[----:B------:R-:W4:Y:S02]  /*9d10*/  @!P0 SYNCS.PHASECHK.TRANS64 P0, [R2+URZ+0xb0], R3 ;  /* 0x0000b003020085a7 */ /* 0x000f2400080010ff */
[----:B----4-:R-:W-:Y:S05]  /*9d20*/  @!P0 BRA `(.L_x_32) ;  /* 0xfffffffc00f08947 */ /* 0x010fea000383ffff */
[----:B------:R-:W-:Y:S05]  /*9d30*/  BRA `(.L_x_216) ;  /* 0xffffff7c00ec7947 */ /* 0x000fea000383ffff */
.L_x_36:
[----:B--2---:R-:W-:-:S07]  /*9d40*/  MOV R0, UR5 ;  /* 0x0000000500007c02 */ /* 0x004fce0008000f00 */
.L_x_217:
[----:B-1----:R1:W2:Y:S02]  /*9d50*/  SYNCS.PHASECHK.TRANS64.TRYWAIT P0, [R0+URZ], R2 ;  /* 0x00000002000075a7 */ /* 0x0022a400080011ff */
[----:B--2---:R-:W-:Y:S05]  /*9d60*/  @!P0 NANOSLEEP.SYNCS 0x989680 ;  /* 0x009896800000895d */ /* 0x004fea0003900000 */
[----:B------:R-:W2:Y:S02]  /*9d70*/  @!P0 SYNCS.PHASECHK.TRANS64 P0, [R0+URZ], R2 ;  /* 0x00000002000085a7 */ /* 0x000ea400080010ff */
[----:B--2---:R-:W-:Y:S05]  /*9d80*/  @!P0 BRA `(.L_x_217) ;  /* 0xfffffffc00f08947 */ /* 0x004fea000383ffff */
[----:B------:R-:W-:Y:S05]  /*9d90*/  BRA `(.L_x_218) ;  /* 0xffffff84005c7947 */ /* 0x000fea000383ffff */
.L_x_37:
[----:B--2---:R-:W-:-:S07]  /*9da0*/  MOV R0, UR5 ;  /* 0x0000000500007c02 */ /* 0x004fce0008000f00 */
.L_x_219:
[----:B-1----:R1:W2:Y:S02]  /*9db0*/  SYNCS.PHASECHK.TRANS64.TRYWAIT P0, [R0+URZ], R3 ;  /* 0x00000003000075a7 */ /* 0x0022a400080011ff */
[----:B--2---:R-:W-:Y:S05]  /*9dc0*/  @!P0 NANOSLEEP.SYNCS 0x989680 ;  /* 0x009896800000895d */ /* 0x004fea0003900000 */
[----:B------:R-:W2:Y:S02]  /*9dd0*/  @!P0 SYNCS.PHASECHK.TRANS64 P0, [R0+URZ], R3 ;  /* 0x00000003000085a7 */ /* 0x000ea400080010ff */
[----:B--2---:R-:W-:Y:S05]  /*9de0*/  @!P0 BRA `(.L_x_219) ;  /* 0xfffffffc00f08947 */ /* 0x004fea000383ffff */
[----:B------:R-:W-:Y:S05]  /*9df0*/  BRA `(.L_x_220) ;  /* 0xffffff8400687947 */ /* 0x000fea000383ffff */
.L_x_38:
[----:B--2---:R-:W-:-:S07]  /*9e00*/  MOV R0, UR5 ;  /* 0x0000000500007c02 */ /* 0x004fce0008000f00 */
.L_x_221:
[----:B-1----:R1:W2:Y:S02]  /*9e10*/  SYNCS.PHASECHK.TRANS64.TRYWAIT P0, [R0+URZ], R3 ;  /* 0x00000003000075a7 */ /* 0x0022a400080011ff */
[----:B--2---:R-:W-:Y:S05]  /*9e20*/  @!P0 NANOSLEEP.SYNCS 0x989680 ;  /* 0x009896800000895d */ /* 0x004fea0003900000 */
[----:B------:R-:W2:Y:S02]  /*9e30*/  @!P0 SYNCS.PHASECHK.TRANS64 P0, [R0+URZ], R3 ;  /* 0x00000003000085a7 */ /* 0x000ea400080010ff */
[----:B--2---:R-:W-:Y:S05]  /*9e40*/  @!P0 BRA `(.L_x_221) ;  /* 0xfffffffc00f08947 */ /* 0x004fea000383ffff */
[----:B------:R-:W-:Y:S05]  /*9e50*/  BRA `(.L_x_222) ;  /* 0xffffff8400747947 */ /* 0x000fea000383ffff */
.L_x_39:
[----:B--2---:R-:W-:-:S07]  /*9e60*/  MOV R0, UR5 ;  /* 0x0000000500007c02 */ /* 0x004fce0008000f00 */
.L_x_223:
[----:B-1----:R1:W2:Y:S02]  /*9e70*/  SYNCS.PHASECHK.TRANS64.TRYWAIT P0, [R0+URZ], R3 ;  /* 0x00000003000075a7 */ /* 0x0022a400080011ff */
[----:B--2---:R-:W-:Y:S05]  /*9e80*/  @!P0 NANOSLEEP.SYNCS 0x989680 ;  /* 0x009896800000895d */ /* 0x004fea0003900000 */
[----:B------:R-:W2:Y:S02]  /*9e90*/  @!P0 SYNCS.PHASECHK.TRANS64 P0, [R0+URZ], R3 ;  /* 0x00000003000085a7 */ /* 0x000ea400080010ff */
[----:B--2---:R-:W-:Y:S05]  /*9ea0*/  @!P0 BRA `(.L_x_223) ;  /* 0xfffffffc00f08947 */ /* 0x004fea000383ffff */
[----:B------:R-:W-:Y:S05]  /*9eb0*/  BRA `(.L_x_224) ;  /* 0xffffff8400807947 */ /* 0x000fea000383ffff */
.L_x_40:
[----:B--2---:R-:W-:-:S07]  /*9ec0*/  MOV R0, UR5 ;  /* 0x0000000500007c02 */ /* 0x004fce0008000f00 */
.L_x_225:
[----:B-1----:R1:W2:Y:S02]  /*9ed0*/  SYNCS.PHASECHK.TRANS64.TRYWAIT P0, [R0+URZ], R3 ;  /* 0x00000003000075a7 */ /* 0x0022a400080011ff */
[----:B--2---:R-:W-:Y:S05]  /*9ee0*/  @!P0 NANOSLEEP.SYNCS 0x989680 ;  /* 0x009896800000895d */ /* 0x004fea0003900000 */
[----:B------:R-:W2:Y:S02]  /*9ef0*/  @!P0 SYNCS.PHASECHK.TRANS64 P0, [R0+URZ], R3 ;  /* 0x00000003000085a7 */ /* 0x000ea400080010ff */
[----:B--2---:R-:W-:Y:S05]  /*9f00*/  @!P0 BRA `(.L_x_225) ;  /* 0xfffffffc00f08947 */ /* 0x004fea000383ffff */
[----:B------:R-:W-:Y:S05]  /*9f10*/  BRA `(.L_x_226) ;  /* 0xffffff84008c7947 */ /* 0x000fea000383ffff */
.L_x_43:
[----:B-1----:R1:W2:Y:S02]  /*9f20*/  SYNCS.PHASECHK.TRANS64.TRYWAIT P0, [R0+URZ+0x110], R4 ;  /* 0x00011004000075a7 */ /* 0x0022a400080011ff */
[----:B--2---:R-:W-:Y:S05]  /*9f30*/  @!P0 NANOSLEEP.SYNCS 0x989680 ;  /* 0x009896800000895d */ /* 0x004fea0003900000 */
[----:B------:R-:W2:Y:S02]  /*9f40*/  @!P0 SYNCS.PHASECHK.TRANS64 P0, [R0+URZ+0x110], R4 ;  /* 0x00011004000085a7 */ /* 0x000ea400080010ff */
[----:B--2---:R-:W-:Y:S05]  /*9f50*/  @!P0 BRA `(.L_x_43) ;  /* 0xfffffffc00f08947 */ /* 0x004fea000383ffff */
[----:B------:R-:W-:Y:S05]  /*9f60*/  BRA `(.L_x_227) ;  /* 0xffffff8400e87947 */ /* 0x000fea000383ffff */
.L_x_44:
[----:B------:R-:W-:-:S07]  /*9f70*/  MOV R0, UR5 ;  /* 0x0000000500007c02 */ /* 0x000fce0008000f00 */
.L_x_228:
[----:B-1----:R1:W2:Y:S02]  /*9f80*/  SYNCS.PHASECHK.TRANS64.TRYWAIT P0, [R0+URZ+0xc0], R5 ;  /* 0x0000c005000075a7 */ /* 0x0022a400080011ff */
[----:B--2---:R-:W-:Y:S05]  /*9f90*/  @!P0 NANOSLEEP.SYNCS 0x989680 ;  /* 0x009896800000895d */ /* 0x004fea0003900000 */
[----:B------:R-:W2:Y:S02]  /*9fa0*/  @!P0 SYNCS.PHASECHK.TRANS64 P0, [R0+URZ+0xc0], R5 ;  /* 0x0000c005000085a7 */ /* 0x000ea400080010ff */
[----:B--2---:R-:W-:Y:S05]  /*9fb0*/  @!P0 BRA `(.L_x_228) ;  /* 0xfffffffc00f08947 */ /* 0x004fea000383ffff */
[----:B------:R-:W-:Y:S05]  /*9fc0*/  BRA `(.L_x_229) ;  /* 0xffffff8400f87947 */ /* 0x000fea000383ffff */
.L_x_45:
[----:B-1----:R1:W2:Y:S02]  /*9fd0*/  SYNCS.PHASECHK.TRANS64.TRYWAIT P1, [R0+URZ+0xb0], R4 ;  /* 0x0000b004000075a7 */ /* 0x0022a400080211ff */
[----:B--2---:R-:W-:Y:S05]  /*9fe0*/  @!P1 NANOSLEEP.SYNCS 0x989680 ;  /* 0x009896800000995d */ /* 0x004fea0003900000 */
[----:B------:R-:W2:Y:S02]  /*9ff0*/  @!P1 SYNCS.PHASECHK.TRANS64 P1, [R0+URZ+0xb0], R4 ;  /* 0x0000b004000095a7 */ /* 0x000ea400080210ff */
[----:B--2---:R-:W-:Y:S05]  /*a000*/  @!P1 BRA `(.L_x_45) ;  /* 0xfffffffc00f09947 */ /* 0x004fea000383ffff */
[----:B------:R-:W-:Y:S05]  /*a010*/  BRA `(.L_x_230) ;  /* 0xffffff8800287947 */ /* 0x000fea000383ffff */
.L_x_48:
[----:B------:R-:W-:-:S07]  /*a020*/  MOV R0, UR5 ;  /* 0x0000000500007c02 */ /* 0x000fce0008000f00 */
.L_x_231:
[----:B-1----:R1:W2:Y:S02]  /*a030*/  SYNCS.PHASECHK.TRANS64.TRYWAIT P0, [R0+URZ+0xc0], R2 ;  /* 0x0000c002000075a7 */ /* 0x0022a400080011ff */
[----:B--2---:R-:W-:Y:S05]  /*a040*/  @!P0 NANOSLEEP.SYNCS 0x989680 ;  /* 0x009896800000895d */ /* 0x004fea0003900000 */
[----:B------:R-:W2:Y:S02]  /*a050*/  @!P0 SYNCS.PHASECHK.TRANS64 P0, [R0+URZ+0xc0], R2 ;  /* 0x0000c002000085a7 */ /* 0x000ea400080010ff */
[----:B--2---:R-:W-:Y:S05]  /*a060*/  @!P0 BRA `(.L_x_231) ;  /* 0xfffffffc00f08947 */ /* 0x004fea000383ffff */
[----:B------:R-:W-:Y:S05]  /*a070*/  BRA `(.L_x_47) ;  /* 0xffffff88007c7947 */ /* 0x000fea000383ffff */
.L_x_55:
[----:B-1----:R1:W2:Y:S02]  /*a080*/  SYNCS.PHASECHK.TRANS64.TRYWAIT P1, [R0+URZ+0xb0], R2 ;  /* 0x0000b002000075a7 */ /* 0x0022a400080211ff */
[----:B--2---:R-:W-:Y:S05]  /*a090*/  @!P1 NANOSLEEP.SYNCS 0x989680 ;  /* 0x009896800000995d */ /* 0x004fea0003900000 */
[----:B------:R-:W2:Y:S02]  /*a0a0*/  @!P1 SYNCS.PHASECHK.TRANS64 P1, [R0+URZ+0xb0], R2 ;  /* 0x0000b002000095a7 */ /* 0x000ea400080210ff */
[----:B--2---:R-:W-:Y:S05]  /*a0b0*/  @!P1 BRA `(.L_x_55) ;  /* 0xfffffffc00f09947 */ /* 0x004fea000383ffff */
[----:B------:R-:W-:Y:S05]  /*a0c0*/  BRA `(.L_x_232) ;  /* 0xffffff8c00ec7947 */ /* 0x000fea000383ffff */
.L_x_56:
[----:B------:R-:W-:-:S07]  /*a0d0*/  MOV R2, UR7 ;  /* 0x0000000700027c02 */ /* 0x000fce0008000f00 */
.L_x_233:
[----:B-1----:R1:W2:Y:S02]  /*a0e0*/  SYNCS.PHASECHK.TRANS64.TRYWAIT P0, [R2+URZ+0xf0], R0 ;  /* 0x0000f000020075a7 */ /* 0x0022a400080011ff */
[----:B--2---:R-:W-:Y:S05]  /*a0f0*/  @!P0 NANOSLEEP.SYNCS 0x989680 ;  /* 0x009896800000895d */ /* 0x004fea0003900000 */
[----:B------:R-:W2:Y:S02]  /*a100*/  @!P0 SYNCS.PHASECHK.TRANS64 P0, [R2+URZ+0xf0], R0 ;  /* 0x0000f000020085a7 */ /* 0x000ea400080010ff */
[----:B--2---:R-:W-:Y:S05]  /*a110*/  @!P0 BRA `(.L_x_233) ;  /* 0xfffffffc00f08947 */ /* 0x004fea000383ffff */
[----:B------:R-:W-:Y:S05]  /*a120*/  BRA `(.L_x_234) ;  /* 0xffffff9000247947 */ /* 0x000fea000383ffff */
.L_x_59:
[----:B------:R-:W-:Y:S07]  /*a130*/  MOV R0, UR6 ;  /* 0x0000000600007c02 */ /* 0x000fee0008000f00 */
.L_x_235:
[----:B-1----:R1:W2:Y:S02]  /*a140*/  SYNCS.PHASECHK.TRANS64.TRYWAIT P0, [R0+URZ], R2 ;  /* 0x00000002000075a7 */ /* 0x0022a400080011ff */
[----:B--2---:R-:W-:Y:S05]  /*a150*/  @!P0 NANOSLEEP.SYNCS 0x989680 ;  /* 0x009896800000895d */ /* 0x004fea0003900000 */
[----:B------:R-:W2:Y:S02]  /*a160*/  @!P0 SYNCS.PHASECHK.TRANS64 P0, [R0+URZ], R2 ;  /* 0x00000002000085a7 */ /* 0x000ea400080010ff */
[----:B--2---:R-:W-:Y:S05]  /*a170*/  @!P0 BRA `(.L_x_235) ;  /* 0xfffffffc00f08947 */ /* 0x004fea000383ffff */
[----:B------:R-:W-:Y:S05]  /*a180*/  BRA `(.L_x_58) ;  /* 0xffffff9000407947 */ /* 0x000fea000383ffff */
.L_x_62:
[----:B------:R-:W-:-:S07]  /*a190*/  MOV R0, UR6 ;  /* 0x0000000600007c02 */ /* 0x000fce0008000f00 */
.L_x_236:
[----:B--2---:R2:W4:Y:S02]  /*a1a0*/  SYNCS.PHASECHK.TRANS64.TRYWAIT P0, [R0+URZ], R2 ;  /* 0x00000002000075a7 */ /* 0x00452400080011ff */
[----:B----4-:R-:W-:Y:S05]  /*a1b0*/  @!P0 NANOSLEEP.SYNCS 0x989680 ;  /* 0x009896800000895d */ /* 0x010fea0003900000 */
[----:B------:R-:W4:Y:S02]  /*a1c0*/  @!P0 SYNCS.PHASECHK.TRANS64 P0, [R0+URZ], R2 ;  /* 0x00000002000085a7 */ /* 0x000f2400080010ff */
[----:B----4-:R-:W-:Y:S05]  /*a1d0*/  @!P0 BRA `(.L_x_236) ;  /* 0xfffffffc00f08947 */ /* 0x010fea000383ffff */
[----:B------:R-:W-:Y:S05]  /*a1e0*/  BRA `(.L_x_237) ;  /* 0xffffff94001c7947 */ /* 0x000fea000383ffff */
.L_x_63:
[----:B------:R-:W-:-:S07]  /*a1f0*/  MOV R0, UR6 ;  /* 0x0000000600007c02 */ /* 0x000fce0008000f00 */
.L_x_238:
[----:B-1----:R1:W2:Y:S02]  /*a200*/  SYNCS.PHASECHK.TRANS64.TRYWAIT P0, [R0+URZ], R3 ;  /* 0x00000003000075a7 */ /* 0x0022a400080011ff */
[----:B--2---:R-:W-:Y:S05]  /*a210*/  @!P0 NANOSLEEP.SYNCS 0x989680 ;  /* 0x009896800000895d */ /* 0x004fea0003900000 */
[----:B------:R-:W2:Y:S02]  /*a220*/  @!P0 SYNCS.PHASECHK.TRANS64 P0, [R0+URZ], R3 ;  /* 0x00000003000085a7 */ /* 0x000ea400080010ff */
[----:B--2---:R-:W-:Y:S05]  /*a230*/  @!P0 BRA `(.L_x_238) ;  /* 0xfffffffc00f08947 */ /* 0x004fea000383ffff */
[----:B------:R-:W-:Y:S05]  /*a240*/  BRA `(.L_x_239) ;  /* 0xffffff9400287947 */ /* 0x000fea000383ffff */
.L_x_64:
[----:B------:R-:W-:-:S07]  /*a250*/  MOV R0, UR6 ;  /* 0x0000000600007c02 */ /* 0x000fce0008000f00 */
.L_x_240:
[----:B-1----:R1:W2:Y:S02]  /*a260*/  SYNCS.PHASECHK.TRANS64.TRYWAIT P0, [R0+URZ], R3 ;  /* 0x00000003000075a7 */ /* 0x0022a400080011ff */
[----:B--2---:R-:W-:Y:S05]  /*a270*/  @!P0 NANOSLEEP.SYNCS 0x989680 ;  /* 0x009896800000895d */ /* 0x004fea0003900000 */
[----:B------:R-:W2:Y:S02]  /*a280*/  @!P0 SYNCS.PHASECHK.TRANS64 P0, [R0+URZ], R3 ;  /* 0x00000003000085a7 */ /* 0x000ea400080010ff */
[----:B--2---:R-:W-:Y:S05]  /*a290*/  @!P0 BRA `(.L_x_240) ;  /* 0xfffffffc00f08947 */ /* 0x004fea000383ffff */
[----:B------:R-:W-:Y:S05]  /*a2a0*/  BRA `(.L_x_241) ;  /* 0xffffff9400347947 */ /* 0x000fea000383ffff */
.L_x_65:
[----:B-1----:R-:W-:-:S07]  /*a2b0*/  MOV R0, UR7 ;  /* 0x0000000700007c02 */ /* 0x002fce0008000f00 */
.L_x_242:
[----:B-1----:R1:W2:Y:S02]  /*a2c0*/  SYNCS.PHASECHK.TRANS64.TRYWAIT P0, [R0+URZ], R2 ;  /* 0x00000002000075a7 */ /* 0x0022a400080011ff */
[----:B--2---:R-:W-:Y:S05]  /*a2d0*/  @!P0 NANOSLEEP.SYNCS 0x989680 ;  /* 0x009896800000895d */ /* 0x004fea0003900000 */
[----:B------:R-:W2:Y:S02]  /*a2e0*/  @!P0 SYNCS.PHASECHK.TRANS64 P0, [R0+URZ], R2 ;  /* 0x00000002000085a7 */ /* 0x000ea400080010ff */
[----:B--2---:R-:W-:Y:S05]  /*a2f0*/  @!P0 BRA `(.L_x_242) ;  /* 0xfffffffc00f08947 */ /* 0x004fea000383ffff */
[----:B------:R-:W-:Y:S05]  /*a300*/  BRA `(.L_x_243) ;  /* 0xffffff9400407947 */ /* 0x000fea000383ffff */
.L_x_70:
[----:B--2---:R2:W3:Y:S02]  /*a310*/  SYNCS.PHASECHK.TRANS64.TRYWAIT P0, [R0+URZ+0xb0], R2 ;  /* 0x0000b002000075a7 */ /* 0x0044e400080011ff */
[----:B---3--:R-:W-:Y:S05]  /*a320*/  @!P0 NANOSLEEP.SYNCS 0x989680 ;  /* 0x009896800000895d */ /* 0x008fea0003900000 */
[----:B------:R-:W3:Y:S02]  /*a330*/  @!P0 SYNCS.PHASECHK.TRANS64 P0, [R0+URZ+0xb0], R2 ;  /* 0x0000b002000085a7 */ /* 0x000ee400080010ff */
[----:B---3--:R-:W-:Y:S05]  /*a340*/  @!P0 BRA `(.L_x_70) ;  /* 0xfffffffc00f08947 */ /* 0x008fea000383ffff */
[----:B------:R-:W-:Y:S05]  /*a350*/  BRA `(.L_x_244) ;  /* 0xffffff98004c7947 */ /* 0x000fea000383ffff */
.L_x_73:
[----:B------:R-:W-:Y:S07]  /*a360*/  MOV R0, UR7 ;  /* 0x0000000700007c02 */ /* 0x000fee0008000f00 */
.L_x_245:
[----:B--2---:R2:W3:Y:S02]  /*a370*/  SYNCS.PHASECHK.TRANS64.TRYWAIT P0, [R0+URZ+0xa8], R2 ;  /* 0x0000a802000075a7 */ /* 0x0044e400080011ff */
[----:B---3--:R-:W-:Y:S05]  /*a380*/  @!P0 NANOSLEEP.SYNCS 0x989680 ;  /* 0x009896800000895d */ /* 0x008fea0003900000 */
[----:B------:R-:W3:Y:S02]  /*a390*/  @!P0 SYNCS.PHASECHK.TRANS64 P0, [R0+URZ+0xa8], R2 ;  /* 0x0000a802000085a7 */ /* 0x000ee400080010ff */
[----:B---3--:R-:W-:Y:S05]  /*a3a0*/  @!P0 BRA `(.L_x_245) ;  /* 0xfffffffc00f08947 */ /* 0x008fea000383ffff */
[----:B------:R-:W-:Y:S05]  /*a3b0*/  BRA `(.L_x_72) ;  /* 0xffffff9c002c7947 */ /* 0x000fea000383ffff */
.L_x_76:
[----:B------:R-:W-:Y:S07]  /*a3c0*/  MOV R0, UR7 ;  /* 0x0000000700007c02 */ /* 0x000fee0008000f00 */
.L_x_246:
[----:B-1----:R1:W2:Y:S02]  /*a3d0*/  SYNCS.PHASECHK.TRANS64.TRYWAIT P0, [R0+URZ+0x80], R22 ;  /* 0x00008016000075a7 */ /* 0x0022a400080011ff */
[----:B--2---:R-:W-:Y:S05]  /*a3e0*/  @!P0 NANOSLEEP.SYNCS 0x989680 ;  /* 0x009896800000895d */ /* 0x004fea0003900000 */
[----:B------:R-:W2:Y:S02]  /*a3f0*/  @!P0 SYNCS.PHASECHK.TRANS64 P0, [R0+URZ+0x80], R22 ;  /* 0x00008016000085a7 */ /* 0x000ea400080010ff */
[----:B--2---:R-:W-:Y:S05]  /*a400*/  @!P0 BRA `(.L_x_246) ;  /* 0xfffffffc00f08947 */ /* 0x004fea000383ffff */
[----:B------:R-:W-:Y:S05]  /*a410*/  BRA `(.L_x_247) ;  /* 0xffffff9c00a47947 */ /* 0x000fea000383ffff */
.L_x_77:
[----:B------:R-:W-:Y:S07]  /*a420*/  MOV R0, UR7 ;  /* 0x0000000700007c02 */ /* 0x000fee0008000f00 */
.L_x_248:
[----:B-1----:R1:W2:Y:S02]  /*a430*/  SYNCS.PHASECHK.TRANS64.TRYWAIT P0, [R0+URZ+0x88], R22 ;  /* 0x00008816000075a7 */ /* 0x0022a400080011ff */
[----:B--2---:R-:W-:Y:S05]  /*a440*/  @!P0 NANOSLEEP.SYNCS 0x989680 ;  /* 0x009896800000895d */ /* 0x004fea0003900000 */
[----:B------:R-:W2:Y:S02]  /*a450*/  @!P0 SYNCS.PHASECHK.TRANS64 P0, [R0+URZ+0x88], R22 ;  /* 0x00008816000085a7 */ /* 0x000ea400080010ff */
[----:B--2---:R-:W-:Y:S05]  /*a460*/  @!P0 BRA `(.L_x_248) ;  /* 0xfffffffc00f08947 */ /* 0x004fea000383ffff */
[----:B------:R-:W-:Y:S05]  /*a470*/  BRA `(.L_x_249) ;  /* 0xffffff9c00dc7947 */ /* 0x000fea000383ffff */
.L_x_78:
[----:B------:R-:W-:Y:S07]  /*a480*/  MOV R0, UR7 ;  /* 0x0000000700007c02 */ /* 0x000fee0008000f00 */
.L_x_250:
[----:B-1----:R1:W2:Y:S02]  /*a490*/  SYNCS.PHASECHK.TRANS64.TRYWAIT P0, [R0+URZ+0x90], R22 ;  /* 0x00009016000075a7 */ /* 0x0022a400080011ff */
[----:B--2---:R-:W-:Y:S05]  /*a4a0*/  @!P0 NANOSLEEP.SYNCS 0x989680 ;  /* 0x009896800000895d */ /* 0x004fea0003900000 */
[----:B------:R-:W2:Y:S02]  /*a4b0*/  @!P0 SYNCS.PHASECHK.TRANS64 P0, [R0+URZ+0x90], R22 ;  /* 0x00009016000085a7 */ /* 0x000ea400080010ff */
[----:B--2---:R-:W-:Y:S05]  /*a4c0*/  @!P0 BRA `(.L_x_250) ;  /* 0xfffffffc00f08947 */ /* 0x004fea000383ffff */
[----:B------:R-:W-:Y:S05]  /*a4d0*/  BRA `(.L_x_251) ;  /* 0xffffffa000207947 */ /* 0x000fea000383ffff */
.L_x_79:
[----:B------:R-:W-:Y:S07]  /*a4e0*/  MOV R0, UR7 ;  /* 0x0000000700007c02 */ /* 0x000fee0008000f00 */
.L_x_252:
[----:B-1----:R1:W2:Y:S02]  /*a4f0*/  SYNCS.PHASECHK.TRANS64.TRYWAIT P0, [R0+URZ+0x98], R22 ;  /* 0x00009816000075a7 */ /* 0x0022a400080011ff */
[----:B--2---:R-:W-:Y:S05]  /*a500*/  @!P0 NANOSLEEP.SYNCS 0x989680 ;  /* 0x009896800000895d */ /* 0x004fea0003900000 */
[----:B------:R-:W2:Y:S02]  /*a510*/  @!P0 SYNCS.PHASECHK.TRANS64 P0, [R0+URZ+0x98], R22 ;  /* 0x00009816000085a7 */ /* 0x000ea400080010ff */
[----:B--2---:R-:W-:Y:S05]  /*a520*/  @!P0 BRA `(.L_x_252) ;  /* 0xfffffffc00f08947 */ /* 0x004fea000383ffff */
[----:B------:R-:W-:Y:S05]  /*a530*/  BRA `(.L_x_253) ;  /* 0xffffffa000a47947 */ /* 0x000fea000383ffff */
.L_x_81:
[----:B------:R-:W-:-:S07]  /*a540*/  MOV R0, UR7 ;  /* 0x0000000700007c02 */ /* 0x000fce0008000f00 */
.L_x_254:
[----:B-1----:R1:W3:Y:S02]  /*a550*/  SYNCS.PHASECHK.TRANS64.TRYWAIT P0, [R0+URZ+0x80], R2 ;  /* 0x00008002000075a7 */ /* 0x0022e400080011ff */
[----:B---3--:R-:W-:Y:S05]  /*a560*/  @!P0 NANOSLEEP.SYNCS 0x989680 ;  /* 0x009896800000895d */ /* 0x008fea0003900000 */
[----:B------:R-:W3:Y:S02]  /*a570*/  @!P0 SYNCS.PHASECHK.TRANS64 P0, [R0+URZ+0x80], R2 ;  /* 0x00008002000085a7 */ /* 0x000ee400080010ff */
[----:B---3--:R-:W-:Y:S05]  /*a580*/  @!P0 BRA `(.L_x_254) ;  /* 0xfffffffc00f08947 */ /* 0x008fea000383ffff */
[----:B------:R-:W-:Y:S05]  /*a590*/  BRA `(.L_x_255) ;  /* 0xffffffa400147947 */ /* 0x000fea000383ffff */
.L_x_82:
[----:B-1----:R-:W-:-:S07]  /*a5a0*/  MOV R0, UR7 ;  /* 0x0000000700007c02 */ /* 0x002fce0008000f00 */
.L_x_256:
[----:B-1----:R1:W3:Y:S02]  /*a5b0*/  SYNCS.PHASECHK.TRANS64.TRYWAIT P0, [R0+URZ+0x88], R2 ;  /* 0x00008802000075a7 */ /* 0x0022e400080011ff */
[----:B---3--:R-:W-:Y:S05]  /*a5c0*/  @!P0 NANOSLEEP.SYNCS 0x989680 ;  /* 0x009896800000895d */ /* 0x008fea0003900000 */
[----:B------:R-:W3:Y:S02]  /*a5d0*/  @!P0 SYNCS.PHASECHK.TRANS64 P0, [R0+URZ+0x88], R2 ;  /* 0x00008802000085a7 */ /* 0x000ee400080010ff */
[----:B---3--:R-:W-:Y:S05]  /*a5e0*/  @!P0 BRA `(.L_x_256) ;  /* 0xfffffffc00f08947 */ /* 0x008fea000383ffff */
[----:B------:R-:W-:Y:S05]  /*a5f0*/  BRA `(.L_x_257) ;  /* 0xffffffa400047947 */ /* 0x000fea000383ffff */
.L_x_83:
[----:B-1----:R-:W-:-:S07]  /*a600*/  MOV R0, UR7 ;  /* 0x0000000700007c02 */ /* 0x002fce0008000f00 */
.L_x_258:
[----:B-1----:R1:W3:Y:S02]  /*a610*/  SYNCS.PHASECHK.TRANS64.TRYWAIT P0, [R0+URZ+0x90], R2 ;  /* 0x00009002000075a7 */ /* 0x0022e400080011ff */
[----:B---3--:R-:W-:Y:S05]  /*a620*/  @!P0 NANOSLEEP.SYNCS 0x989680 ;  /* 0x009896800000895d */ /* 0x008fea0003900000 */
[----:B------:R-:W3:Y:S02]  /*a630*/  @!P0 SYNCS.PHASECHK.TRANS64 P0, [R0+URZ+0x90], R2 ;  /* 0x00009002000085a7 */ /* 0x000ee400080010ff */
[----:B---3--:R-:W-:Y:S05]  /*a640*/  @!P0 BRA `(.L_x_258) ;  /* 0xfffffffc00f08947 */ /* 0x008fea000383ffff */
[----:B------:R-:W-:Y:S05]  /*a650*/  BRA `(.L_x_259) ;  /* 0xffffffa000f47947 */ /* 0x000fea000383ffff */
.L_x_85:
[----:B-1----:R1:W2:Y:S02]  /*a660*/  SYNCS.PHASECHK.TRANS64.TRYWAIT P0, [R0+URZ+0xb0], R2 ;  /* 0x0000b002000075a7 */ /* 0x0022a400080011ff */
[----:B--2---:R-:W-:Y:S05]  /*a670*/  @!P0 NANOSLEEP.SYNCS 0x989680 ;  /* 0x009896800000895d */ /* 0x004fea0003900000 */
[----:B------:R-:W2:Y:S02]  /*a680*/  @!P0 SYNCS.PHASECHK.TRANS64 P0, [R0+URZ+0xb0], R2 ;  /* 0x0000b002000085a7 */ /* 0x000ea400080010ff */
[----:B--2---:R-:W-:Y:S05]  /*a690*/  @!P0 BRA `(.L_x_85) ;  /* 0xfffffffc00f08947 */ /* 0x004fea000383ffff */
[----:B------:R-:W-:Y:S05]  /*a6a0*/  BRA `(.L_x_260) ;  /* 0xffffffa4008c7947 */ /* 0x000fea000383ffff */
.L_x_99:
[----:B-1----:R1:W2:Y:S02]  /*a6b0*/  SYNCS.PHASECHK.TRANS64.TRYWAIT P0, [R2+URZ+0x60], R0 ;  /* 0x00006000020075a7 */ /* 0x0022a400080011ff */
[----:B--2---:R-:W-:Y:S05]  /*a6c0*/  @!P0 NANOSLEEP.SYNCS 0x989680 ;  /* 0x009896800000895d */ /* 0x004fea0003900000 */
[----:B------:R-:W2:Y:S02]  /*a6d0*/  @!P0 SYNCS.PHASECHK.TRANS64 P0, [R2+URZ+0x60], R0 ;  /* 0x00006000020085a7 */ /* 0x000ea400080010ff */
[----:B--2---:R-:W-:Y:S05]  /*a6e0*/  @!P0 BRA `(.L_x_99) ;  /* 0xfffffffc00f08947 */ /* 0x004fea000383ffff */
[----:B------:R-:W-:Y:S05]  /*a6f0*/  BRA `(.L_x_98) ;  /* 0xffffffb000ec7947 */ /* 0x000fea000383ffff */
.L_x_102:
[----:B------:R1:W1:Y:S02]  /*a700*/  SYNCS.PHASECHK.TRANS64.TRYWAIT P1, [R128+URZ+0xd0], R0 ;  /* 0x0000d000800075a7 */ /* 0x00026400080211ff */
[----:B-1----:R-:W-:Y:S05]  /*a710*/  @!P1 NANOSLEEP.SYNCS 0x989680 ;  /* 0x009896800000995d */ /* 0x002fea0003900000 */
[----:B------:R-:W1:Y:S02]  /*a720*/  @!P1 SYNCS.PHASECHK.TRANS64 P1, [R128+URZ+0xd0], R0 ;  /* 0x0000d000800095a7 */ /* 0x000e6400080210ff */
[----:B-1----:R-:W-:Y:S05]  /*a730*/  @!P1 BRA `(.L_x_102) ;  /* 0xfffffffc00f09947 */ /* 0x002fea000383ffff */
[----:B------:R-:W-:Y:S05]  /*a740*/  BRA `(.L_x_101) ;  /* 0xffffffb4003c7947 */ /* 0x000fea000383ffff */
        .weak           $__internal_0_$__cuda_sm10x_tcgen05_guardrail_trap_col_being_dealloced_not_returned_by_alloc
        .type           $__internal_0_$__cuda_sm10x_tcgen05_guardrail_trap_col_being_dealloced_not_returned_by_alloc,@function
        .size           $__internal_0_$__cuda_sm10x_tcgen05_guardrail_trap_col_being_dealloced_not_returned_by_alloc,($__internal_1_$__cuda_sm10x_tcgen05_guardrail_trap_phase_invalid_during_alloc - $__internal_0_$__cuda_sm10x_tcgen05_guardrail_trap_col_being_dealloced_not_returned_by_alloc)
$__internal_0_$__cuda_sm10x_tcgen05_guardrail_trap_col_being_dealloced_not_returned_by_alloc:
[----:B------:R-:W-:Y:S05]  /*a750*/  BPT.TRAP 0x1 ;  /* 0x000000040000795c */ /* 0x000fea0000300000 */
[----:B------:R-:W-:-:S04]  /*a760*/  HFMA2 R3, -RZ, RZ, 0, 0 ;  /* 0x00000000ff037431 */ /* 0x000fc800000001ff */
[----:B------:R-:W-:Y:S05]  /*a770*/  RET.REL.NODEC R2 `(_ZN7cutlass13device_kernelINS_4gemm6kernel13GemmUniversalIN4cute5tupleIJiiiiEEENS1_10collective13CollectiveMmaINS1_35MainloopSm100TmaUmmaWarpSpecializedILi6ELi2ELi4ENS5_IJNS4_1CILi1EEESB_SB_EEEEENS5_IJNSA_ILi128EEESE_NSA_ILi64EEEEEENS_10bfloat16_tENS5_IJlSB_lEEESH_SI_NS4_8TiledMMAINS4_8MMA_AtomIJNS4_20SM100_MMA_F16BF16_SSISH_SH_fLi128ELi128ELNS4_4UMMA5MajorE0ELSN_0ELNSM_7ScaleInE0ELSO_0EEEEEENS4_6LayoutISC_NS5_IJNSA_ILi0EEESS_SS_EEEEENS5_IJNS4_10UnderscoreESV_SV_EEEEENS4_13SM90_TMA_LOADENS4_14ComposedLayoutINS4_7SwizzleILi3ELi4ELi3EEENS4_18smem_ptr_flag_bitsILi16EEENSR_INS5_IJNSA_ILi8EEESF_EEENS5_IJSF_SB_EEEEEEEvNS4_8identityESY_S18_vS19_EENS_8epilogue10collective18CollectiveEpilogueINS1B_23Sm100TmaWarpSpecializedILi4ELi2ELi32ELb1ELb0EEEJSG_NS5_IJNSR_ISE_SB_EENSR_INSA_ILi32EEESB_EEEEESH_SI_SH_SI_NS1B_6fusion15FusionCallbacksIS1F_NS1K_13LinCombEltActINS1B_6thread7SigmoidESH_fSH_fLNS_15FloatRoundStyleE2EEESG_S1J_JEEENS4_5SM1004TMEM4LOAD26SM100_TMEM_LOAD_32dp32b32xESY_NSZ_INS10_ILi2ELi4ELi3EEES13_NSR_INS5_IJS14_S1H_EEENS5_IJS1H_SB_EEEEEEENS4_39AutoVectorizingCopyWithAssumedAlignmentILi128EEENS4_14SM90_TMA_STOREES20_S22_S22_EEEvvEEEEvNT_6ParamsE) ;  /* 0xffffff5802207950 */ /* 0x000fea0003c3ffff */
        .weak           $__internal_1_$__cuda_sm10x_tcgen05_guardrail_trap_phase_invalid_during_alloc
        .type           $__internal_1_$__cuda_sm10x_tcgen05_guardrail_trap_phase_invalid_during_alloc,@function
        .size           $__internal_1_$__cuda_sm10x_tcgen05_guardrail_trap_phase_invalid_during_alloc,($__internal_2_$__cuda_sm10x_tcgen05_guardrail_trap_unallocated_columns_being_dealloced - $__internal_1_$__cuda_sm10x_tcgen05_guardrail_trap_phase_invalid_during_alloc)
$__internal_1_$__cuda_sm10x_tcgen05_guardrail_trap_phase_invalid_during_alloc:
[----:B------:R-:W-:Y:S05]  /*a780*/  BPT.TRAP 0x1 ;  /* 0x000000040000795c */ /* 0x000fea0000300000 */
[----:B------:R-:W-:-:S04]  /*a790*/  MOV R3, 0x0 ;  /* 0x0000000000037802 */ /* 0x000fc80000000f00 */
[----:B------:R-:W-:Y:S05]  /*a7a0*/  RET.REL.NODEC R2 `(_ZN7cutlass13device_kernelINS_4gemm6kernel13GemmUniversalIN4cute5tupleIJiiiiEEENS1_10collective13CollectiveMmaINS1_35MainloopSm100TmaUmmaWarpSpecializedILi6ELi2ELi4ENS5_IJNS4_1CILi1EEESB_SB_EEEEENS5_IJNSA_ILi128EEESE_NSA_ILi64EEEEEENS_10bfloat16_tENS5_IJlSB_lEEESH_SI_NS4_8TiledMMAINS4_8MMA_AtomIJNS4_20SM100_MMA_F16BF16_SSISH_SH_fLi128ELi128ELNS4_4UMMA5MajorE0ELSN_0ELNSM_7ScaleInE0ELSO_0EEEEEENS4_6LayoutISC_NS5_IJNSA_ILi0EEESS_SS_EEEEENS5_IJNS4_10UnderscoreESV_SV_EEEEENS4_13SM90_TMA_LOADENS4_14ComposedLayoutINS4_7SwizzleILi3ELi4ELi3EEENS4_18smem_ptr_flag_bitsILi16EEENSR_INS5_IJNSA_ILi8EEESF_EEENS5_IJSF_SB_EEEEEEEvNS4_8identityESY_S18_vS19_EENS_8epilogue10collective18CollectiveEpilogueINS1B_23Sm100TmaWarpSpecializedILi4ELi2ELi32ELb1ELb0EEEJSG_NS5_IJNSR_ISE_SB_EENSR_INSA_ILi32EEESB_EEEEESH_SI_SH_SI_NS1B_6fusion15FusionCallbacksIS1F_NS1K_13LinCombEltActINS1B_6thread7SigmoidESH_fSH_fLNS_15FloatRoundStyleE2EEESG_S1J_JEEENS4_5SM1004TMEM4LOAD26SM100_TMEM_LOAD_32dp32b32xESY_NSZ_INS10_ILi2ELi4ELi3EEES13_NSR_INS5_IJS14_S1H_EEENS5_IJS1H_SB_EEEEEEENS4_39AutoVectorizingCopyWithAssumedAlignmentILi128EEENS4_14SM90_TMA_STOREES20_S22_S22_EEEvvEEEEvNT_6ParamsE) ;  /* 0xffffff5802147950 */ /* 0x000fea0003c3ffff */
        .weak           $__internal_2_$__cuda_sm10x_tcgen05_guardrail_trap_unallocated_columns_being_dealloced
        .type           $__internal_2_$__cuda_sm10x_tcgen05_guardrail_trap_unallocated_columns_being_dealloced,@function
        .size           $__internal_2_$__cuda_sm10x_tcgen05_guardrail_trap_unallocated_columns_being_dealloced,($__internal_3_$__cuda_sm20_rcp_rn_f32_slowpath - $__internal_2_$__cuda_sm10x_tcgen05_guardrail_trap_unallocated_columns_being_dealloced)
$__internal_2_$__cuda_sm10x_tcgen05_guardrail_trap_unallocated_columns_being_dealloced:
[----:B------:R-:W-:Y:S05]  /*a7b0*/  BPT.TRAP 0x1 ;  /* 0x000000040000795c */ /* 0x000fea0000300000 */
[----:B------:R-:W-:-:S04]  /*a7c0*/  HFMA2 R3, -RZ, RZ, 0, 0 ;  /* 0x00000000ff037431 */ /* 0x000fc800000001ff */
[----:B------:R-:W-:Y:S05]  /*a7d0*/  RET.REL.NODEC R2 `(_ZN7cutlass13device_kernelINS_4gemm6kernel13GemmUniversalIN4cute5tupleIJiiiiEEENS1_10collective13CollectiveMmaINS1_35MainloopSm100TmaUmmaWarpSpecializedILi6ELi2ELi4ENS5_IJNS4_1CILi1EEESB_SB_EEEEENS5_IJNSA_ILi128EEESE_NSA_ILi64EEEEEENS_10bfloat16_tENS5_IJlSB_lEEESH_SI_NS4_8TiledMMAINS4_8MMA_AtomIJNS4_20SM100_MMA_F16BF16_SSISH_SH_fLi128ELi128ELNS4_4UMMA5MajorE0ELSN_0ELNSM_7ScaleInE0ELSO_0EEEEEENS4_6LayoutISC_NS5_IJNSA_ILi0EEESS_SS_EEEEENS5_IJNS4_10UnderscoreESV_SV_EEEEENS4_13SM90_TMA_LOADENS4_14ComposedLayoutINS4_7SwizzleILi3ELi4ELi3EEENS4_18smem_ptr_flag_bitsILi16EEENSR_INS5_IJNSA_ILi8EEESF_EEENS5_IJSF_SB_EEEEEEEvNS4_8identityESY_S18_vS19_EENS_8epilogue10collective18CollectiveEpilogueINS1B_23Sm100TmaWarpSpecializedILi4ELi2ELi32ELb1ELb0EEEJSG_NS5_IJNSR_ISE_SB_EENSR_INSA_ILi32EEESB_EEEEESH_SI_SH_SI_NS1B_6fusion15FusionCallbacksIS1F_NS1K_13LinCombEltActINS1B_6thread7SigmoidESH_fSH_fLNS_15FloatRoundStyleE2EEESG_S1J_JEEENS4_5SM1004TMEM4LOAD26SM100_TMEM_LOAD_32dp32b32xESY_NSZ_INS10_ILi2ELi4ELi3EEES13_NSR_INS5_IJS14_S1H_EEENS5_IJS1H_SB_EEEEEEENS4_39AutoVectorizingCopyWithAssumedAlignmentILi128EEENS4_14SM90_TMA_STOREES20_S22_S22_EEEvvEEEEvNT_6ParamsE) ;  /* 0xffffff5802087950 */ /* 0x000fea0003c3ffff */
        .weak           $__internal_3_$__cuda_sm20_rcp_rn_f32_slowpath
        .type           $__internal_3_$__cuda_sm20_rcp_rn_f32_slowpath,@function
        .size           $__internal_3_$__cuda_sm20_rcp_rn_f32_slowpath,(.L_x_266 - $__internal_3_$__cuda_sm20_rcp_rn_f32_slowpath)
$__internal_3_$__cuda_sm20_rcp_rn_f32_slowpath:
[----:B------:R-:W-:Y:S01]  /*a7e0*/  IMAD.SHL.U32 R54, R57, 0x2, RZ ;  /* 0x0000000239367824 */ /* 0x000fe200078e00ff */
[----:B------:R-:W-:Y:S04]  /*a7f0*/  BSSY.RECONVERGENT B0, `(.L_x_261) ;  /* 0x0000030000007945 */ /* 0x000fe80003800200 */
[----:B------:R-:W-:-:S04]  /*a800*/  SHF.R.U32.HI R54, RZ, 0x18, R54 ;  /* 0x00000018ff367819 */ /* 0x000fc80000011636 */
[----:B------:R-:W-:-:S13]  /*a810*/  ISETP.NE.U32.AND P0, PT, R54, RZ, PT ;  /* 0x000000ff3600720c */ /* 0x000fda0003f05070 */
[----:B------:R-:W-:Y:S05]  /*a820*/  @P0 BRA `(.L_x_262) ;  /* 0x0000000000280947 */ /* 0x000fea0003800000 */
[----:B------:R-:W-:-:S04]  /*a830*/  SHF.L.U32 R32, R57, 0x1, RZ ;  /* 0x0000000139207819 */ /* 0x000fc800000006ff */
[----:B------:R-:W-:-:S13]  /*a840*/  ISETP.NE.AND P0, PT, R32, RZ, PT ;  /* 0x000000ff2000720c */ /* 0x000fda0003f05270 */
[----:B------:R-:W-:Y:S01]  /*a850*/  @P0 FFMA R54, R57, 1.84467440737095516160e+19, RZ ;  /* 0x5f80000039360823 */ /* 0x000fe200000000ff */
[----:B------:R-:W-:Y:S08]  /*a860*/  @!P0 MUFU.RCP R55, R57 ;  /* 0x0000003900378308 */ /* 0x000ff00000001000 */
[----:B------:R-:W1:Y:S02]  /*a870*/  @P0 MUFU.RCP R32, R54 ;  /* 0x0000003600200308 */ /* 0x000e640000001000 */
[----:B-1----:R-:W-:-:S04]  /*a880*/  @P0 FFMA R54, R54, R32, -1 ;  /* 0xbf80000036360423 */ /* 0x002fc80000000020 */
[----:B------:R-:W-:-:S04]  /*a890*/  @P0 FADD.FTZ R54, -R54, -RZ ;  /* 0x800000ff36360221 */ /* 0x000fc80000010100 */
[----:B------:R-:W-:-:S04]  /*a8a0*/  @P0 FFMA R54, R32, R54, R32 ;  /* 0x0000003620360223 */ /* 0x000fc80000000020 */
[----:B------:R-:W-:Y:S01]  /*a8b0*/  @P0 FFMA R55, R54, 1.84467440737095516160e+19, RZ ;  /* 0x5f80000036370823 */ /* 0x000fe200000000ff */
[----:B------:R-:W-:Y:S05]  /*a8c0*/  BRA `(.L_x_263) ;  /* 0x0000000000887947 */ /* 0x000fea0003800000 */
.L_x_262:
[----:B------:R-:W-:-:S04]  /*a8d0*/  IADD3 R32, PT, PT, R54, -0xfd, RZ ;  /* 0xffffff0336207810 */ /* 0x000fc80007ffe0ff */
[----:B------:R-:W-:-:S13]  /*a8e0*/  ISETP.GT.U32.AND P0, PT, R32, 0x1, PT ;  /* 0x000000012000780c */ /* 0x000fda0003f04070 */
[----:B------:R-:W-:Y:S05]  /*a8f0*/  @P0 BRA `(.L_x_264) ;  /* 0x0000000000780947 */ /* 0x000fea0003800000 */
[----:B------:R-:W-:Y:S01]  /*a900*/  LOP3.LUT R58, R57, 0x7fffff, RZ, 0xc0, !PT ;  /* 0x007fffff393a7812 */ /* 0x000fe200078ec0ff */
[----:B------:R-:W-:Y:S02]  /*a910*/  IMAD.MOV.U32 R55, RZ, RZ, 0x3 ;  /* 0x00000003ff377424 */ /* 0x000fe400078e00ff */
[----:B------:R-:W-:Y:S01]  /*a920*/  VIADD R54, R54, 0xffffff04 ;  /* 0xffffff0436367836 */ /* 0x000fe20000000000 */
[----:B------:R-:W-:Y:S02]  /*a930*/  LOP3.LUT R58, R58, 0x3f800000, RZ, 0xfc, !PT ;  /* 0x3f8000003a3a7812 */ /* 0x000fe400078efcff */
[----:B------:R-:W-:Y:S02]  /*a940*/  SHF.L.U32 R55, R55, R32, RZ ;  /* 0x0000002037377219 */ /* 0x000fe400000006ff */
[----:B------:R-:W1:Y:S02]  /*a950*/  MUFU.RCP R59, R58 ;  /* 0x0000003a003b7308 */ /* 0x000e640000001000 */
[----:B-1----:R-:W-:-:S04]  /*a960*/  FFMA R58, R58, R59, -1 ;  /* 0xbf8000003a3a7423 */ /* 0x002fc8000000003b */
[----:B------:R-:W-:-:S04]  /*a970*/  FADD.FTZ R58, -R58, -RZ ;  /* 0x800000ff3a3a7221 */ /* 0x000fc80000010100 */
[CCC-:B------:R-:W-:Y:S01]  /*a980*/  FFMA.RM R60, R59.reuse, R58.reuse, R59.reuse ;  /* 0x0000003a3b3c7223 */ /* 0x1c0fe2000000403b */
[----:B------:R-:W-:-:S04]  /*a990*/  FFMA.RP R58, R59, R58, R59 ;  /* 0x0000003a3b3a7223 */ /* 0x000fc8000000803b */
[C---:B------:R-:W-:Y:S02]  /*a9a0*/  LOP3.LUT R59, R60.reuse, 0x7fffff, RZ, 0xc0, !PT ;  /* 0x007fffff3c3b7812 */ /* 0x040fe400078ec0ff */
[----:B------:R-:W-:Y:S02]  /*a9b0*/  FSETP.NEU.FTZ.AND P0, PT, R60, R58, PT ;  /* 0x0000003a3c00720b */ /* 0x000fe40003f1d000 */
[----:B------:R-:W-:Y:S02]  /*a9c0*/  LOP3.LUT R59, R59, 0x800000, RZ, 0xfc, !PT ;  /* 0x008000003b3b7812 */ /* 0x000fe400078efcff */
[----:B------:R-:W-:Y:S02]  /*a9d0*/  SEL R58, RZ, 0xffffffff, !P0 ;  /* 0xffffffffff3a7807 */ /* 0x000fe40004000000 */
[----:B------:R-:W-:Y:S02]  /*a9e0*/  LOP3.LUT R55, R55, R59, RZ, 0xc0, !PT ;  /* 0x0000003b37377212 */ /* 0x000fe400078ec0ff */
[----:B------:R-:W-:Y:S01]  /*a9f0*/  SHF.R.U32.HI R54, RZ, R54, R59 ;  /* 0x00000036ff367219 */ /* 0x000fe2000001163b */
[----:B------:R-:W-:Y:S01]  /*aa00*/  IMAD.MOV R58, RZ, RZ, -R58 ;  /* 0x000000ffff3a7224 */ /* 0x000fe200078e0a3a */
[----:B------:R-:W-:-:S04]  /*aa10*/  SHF.R.U32.HI R55, RZ, R32, R55 ;  /* 0x00000020ff377219 */ /* 0x000fc80000011637 */
[----:B------:R-:W-:Y:S02]  /*aa20*/  LOP3.LUT P1, RZ, R58, R32, R59, 0xf8, !PT ;  /* 0x000000203aff7212 */ /* 0x000fe4000782f83b */
[C---:B------:R-:W-:Y:S02]  /*aa30*/  LOP3.LUT P2, RZ, R55.reuse, 0x1, RZ, 0xc0, !PT ;  /* 0x0000000137ff7812 */ /* 0x040fe4000784c0ff */
[----:B------:R-:W-:-:S04]  /*aa40*/  LOP3.LUT P0, RZ, R55, 0x2, RZ, 0xc0, !PT ;  /* 0x0000000237ff7812 */ /* 0x000fc8000780c0ff */
[----:B------:R-:W-:-:S04]  /*aa50*/  PLOP3.LUT P0, PT, P2, P1, P0, 0xe0, 0x0 ;  /* 0x000000000000781c */ /* 0x000fc80001703c00 */
[----:B------:R-:W-:Y:S02]  /*aa60*/  SEL R32, RZ, 0x1, !P0 ;  /* 0x00000001ff207807 */ /* 0x000fe40004000000 */
[----:B------:R-:W-:-:S03]  /*aa70*/  LOP3.LUT P0, RZ, R57, 0x7fffff, RZ, 0xc0, !PT ;  /* 0x007fffff39ff7812 */ /* 0x000fc6000780c0ff */
[----:B------:R-:W-:-:S05]  /*aa80*/  IMAD.MOV R32, RZ, RZ, -R32 ;  /* 0x000000ffff207224 */ /* 0x000fca00078e0a20 */
[----:B------:R-:W-:-:S13]  /*aa90*/  ISETP.GE.AND P1, PT, R32, RZ, PT ;  /* 0x000000ff2000720c */ /* 0x000fda0003f26270 */
[----:B------:R-:W-:-:S04]  /*aaa0*/  @!P1 VIADD R54, R54, 0x1 ;  /* 0x0000000136369836 */ /* 0x000fc80000000000 */
[----:B------:R-:W-:-:S05]  /*aab0*/  @!P0 IMAD.SHL.U32 R54, R54, 0x2, RZ ;  /* 0x0000000236368824 */ /* 0x000fca00078e00ff */
[----:B------:R-:W-:Y:S01]  /*aac0*/  LOP3.LUT R55, R54, 0x80000000, R57, 0xf8, !PT ;  /* 0x8000000036377812 */ /* 0x000fe200078ef839 */
[----:B------:R-:W-:Y:S05]  /*aad0*/  BRA `(.L_x_263) ;  /* 0x0000000000047947 */ /* 0x000fea0003800000 */
.L_x_264:
[----:B------:R1:W2:Y:S02]  /*aae0*/  MUFU.RCP R55, R57 ;  /* 0x0000003900377308 */ /* 0x0002a40000001000 */
.L_x_263:
[----:B------:R-:W-:Y:S05]  /*aaf0*/  BSYNC.RECONVERGENT B0 ;  /* 0x0000000000007941 */ /* 0x000fea0003800200 */
.L_x_261:
[----:B-1----:R-:W-:Y:S01]  /*ab00*/  HFMA2 R57, -RZ, RZ, 0, 0 ;  /* 0x00000000ff397431 */ /* 0x002fe200000001ff */
[----:B--2---:R-:W-:-:S03]  /*ab10*/  MOV R32, R55 ;  /* 0x0000003700207202 */ /* 0x004fc60000000f00 */
[----:B------:R-:W-:Y:S05]  /*ab20*/  RET.REL.NODEC R56 `(_ZN7cutlass13device_kernelINS_4gemm6kernel13GemmUniversalIN4cute5tupleIJiiiiEEENS1_10collective13CollectiveMmaINS1_35MainloopSm100TmaUmmaWarpSpecializedILi6ELi2ELi4ENS5_IJNS4_1CILi1EEESB_SB_EEEEENS5_IJNSA_ILi128EEESE_NSA_ILi64EEEEEENS_10bfloat16_tENS5_IJlSB_lEEESH_SI_NS4_8TiledMMAINS4_8MMA_AtomIJNS4_20SM100_MMA_F16BF16_SSISH_SH_fLi128ELi128ELNS4_4UMMA5MajorE0ELSN_0ELNSM_7ScaleInE0ELSO_0EEEEEENS4_6LayoutISC_NS5_IJNSA_ILi0EEESS_SS_EEEEENS5_IJNS4_10UnderscoreESV_SV_EEEEENS4_13SM90_TMA_LOADENS4_14ComposedLayoutINS4_7SwizzleILi3ELi4ELi3EEENS4_18smem_ptr_flag_bitsILi16EEENSR_INS5_IJNSA_ILi8EEESF_EEENS5_IJSF_SB_EEEEEEEvNS4_8identityESY_S18_vS19_EENS_8epilogue10collective18CollectiveEpilogueINS1B_23Sm100TmaWarpSpecializedILi4ELi2ELi32ELb1ELb0EEEJSG_NS5_IJNSR_ISE_SB_EENSR_INSA_ILi32EEESB_EEEEESH_SI_SH_SI_NS1B_6fusion15FusionCallbacksIS1F_NS1K_13LinCombEltActINS1B_6thread7SigmoidESH_fSH_fLNS_15FloatRoundStyleE2EEESG_S1J_JEEENS4_5SM1004TMEM4LOAD26SM100_TMEM_LOAD_32dp32b32xESY_NSZ_INS10_ILi2ELi4ELi3EEES13_NSR_INS5_IJS14_S1H_EEENS5_IJS1H_SB_EEEEEEENS4_39AutoVectorizingCopyWithAssumedAlignmentILi128EEENS4_14SM90_TMA_STOREES20_S22_S22_EEEvvEEEEvNT_6ParamsE) ;  /* 0xffffff5438347950 */ /* 0x000fea0003c3ffff */
.L_x_265:
[----:B------:R-:W-:-:S00]  /*ab30*/  BRA `(.L_x_265) ;  /* 0xfffffffc00fc7947 */ /* 0x000fc0000383ffff */
[----:B------:R-:W-:-:S00]  /*ab40*/  NOP ;  /* 0x0000000000007918 */ /* 0x000fc00000000000 */
        /* <DEDUP_REMOVED lines=11> */
.L_x_266:


//--------------------- .nv.global.init           --------------------------
	.section	.nv.global.init,"aw",@progbits
.nv.global.init:
	.type		$str$27,@object
	.size		$str$27,($str$28 - $str$27)
$str$27:
        /*0000*/ 	.byte	0x28, 0x61, 0x64, 0x64, 0x72, 0x65, 0x73, 0x73, 0x20, 0x26, 0x20, 0x6d, 0x61, 0x73, 0x6b, 0x29
        /*0010*/ 	.byte	0x20, 0x3d, 0x3d, 0x20, 0x30, 0x00
	.type		$str$28,@object
	.size		$str$28,($str$26 - $str$28)
$str$28:
        /*0016*/ 	.byte	0x2f, 0x74, 0x6d, 0x70, 0x2f, 0x63, 0x75, 0x74, 0x6c, 0x61, 0x73, 0x73, 0x5f, 0x73, 0x77, 0x65
        /*0026*/ 	.byte	0x65, 0x70, 0x5f, 0x73, 0x72, 0x63, 0x2f, 0x69, 0x6e, 0x63, 0x6c, 0x75, 0x64, 0x65, 0x2f, 0x63
        /*0036*/ 	.byte	0x75, 0x74, 0x65, 0x2f, 0x70, 0x6f, 0x69, 0x6e, 0x74, 0x65, 0x72, 0x5f, 0x66, 0x6c, 0x61, 0x67
        /*0046*/ 	.byte	0x67, 0x65, 0x64, 0x2e, 0x68, 0x70, 0x70, 0x00
	.type		$str$26,@object
	.size		$str$26,($str$25 - $str$26)
$str$26:
        /*004e*/ 	.byte	0x2f, 0x74, 0x6d, 0x70, 0x2f, 0x63, 0x75, 0x74, 0x6c, 0x61, 0x73, 0x73, 0x5f, 0x73, 0x77, 0x65
        /*005e*/ 	.byte	0x65, 0x70, 0x5f, 0x73, 0x72, 0x63, 0x2f, 0x69, 0x6e, 0x63, 0x6c, 0x75, 0x64, 0x65, 0x2f, 0x63
        /*006e*/ 	.byte	0x75, 0x74, 0x65, 0x2f, 0x61, 0x74, 0x6f, 0x6d, 0x2f, 0x63, 0x6f, 0x70, 0x79, 0x5f, 0x74, 0x72
        /*007e*/ 	.byte	0x61, 0x69, 0x74, 0x73, 0x5f, 0x73, 0x6d, 0x31, 0x30, 0x30, 0x2e, 0x68, 0x70, 0x70, 0x00
	.type		$str$25,@object
	.size		$str$25,(__unnamed_1 - $str$25)
$str$25:
        /*008d*/ 	.byte	0x28, 0x28, 0x75, 0x69, 0x6e, 0x74, 0x33, 0x32, 0x5f, 0x74, 0x28, 0x74, 0x68, 0x72, 0x65, 0x61
        /*009d*/ 	.byte	0x64, 0x49, 0x64, 0x78, 0x2e, 0x78, 0x29, 0x20, 0x2f, 0x20, 0x33, 0x32, 0x29, 0x20, 0x25, 0x20
        /*00ad*/ 	.byte	0x34, 0x29, 0x20, 0x3d, 0x3d, 0x20, 0x28, 0x28, 0x28, 0x74, 0x6d, 0x65, 0x6d, 0x5f, 0x61, 0x64
        /*00bd*/ 	.byte	0x64, 0x72, 0x20, 0x3e, 0x3e, 0x20, 0x31, 0x36, 0x29, 0x20, 0x2f, 0x20, 0x33, 0x32, 0x29, 0x20
        /*00cd*/ 	.byte	0x25, 0x20, 0x34, 0x29, 0x00
	.type		__unnamed_1,@object
	.size		__unnamed_1,(__unnamed_2 - __unnamed_1)
__unnamed_1:
        /*00d2*/ 	.byte	0x61, 0x75, 0x74, 0x6f, 0x20, 0x63, 0x75, 0x74, 0x65, 0x3a, 0x3a, 0x61, 0x73, 0x5f, 0x70, 0x6f
        /* <DEDUP_REMOVED lines=24> */
        /*0262*/ 	.byte	0x34, 0x30, 0x39, 0x36, 0x3e, 0x3e, 0x3e, 0x3e, 0x5d, 0x00
	.type		__unnamed_2,@object
	.size		__unnamed_2,(.L_2 - __unnamed_2)
__unnamed_2:
        /* <DEDUP_REMOVED lines=42> */
        /*050c*/ 	.byte	0x3e, 0x3e, 0x5d, 0x00
.L_2:


//--------------------- .nv.shared._ZN7cutlass13device_kernelINS_4gemm6kernel13GemmUniversalIN4cute5tupleIJiiiiEEENS1_10collective13CollectiveMmaINS1_35MainloopSm100TmaUmmaWarpSpecializedILi6ELi2ELi4ENS5_IJNS4_1CILi1EEESB_SB_EEEEENS5_IJNSA_ILi128EEESE_NSA_ILi64EEEEEENS_10bfloat16_tENS5_IJlSB_lEEESH_SI_NS4_8TiledMMAINS4_8MMA_AtomIJNS4_20SM100_MMA_F16BF16_SSISH_SH_fLi128ELi128ELNS4_4UMMA5MajorE0ELSN_0ELNSM_7ScaleInE0ELSO_0EEEEEENS4_6LayoutISC_NS5_IJNSA_ILi0EEESS_SS_EEEEENS5_IJNS4_10UnderscoreESV_SV_EEEEENS4_13SM90_TMA_LOADENS4_14ComposedLayoutINS4_7SwizzleILi3ELi4ELi3EEENS4_18smem_ptr_flag_bitsILi16EEENSR_INS5_IJNSA_ILi8EEESF_EEENS5_IJSF_SB_EEEEEEEvNS4_8identityESY_S18_vS19_EENS_8epilogue10collective18CollectiveEpilogueINS1B_23Sm100TmaWarpSpecializedILi4ELi2ELi32ELb1ELb0EEEJSG_NS5_IJNSR_ISE_SB_EENSR_INSA_ILi32EEESB_EEEEESH_SI_SH_SI_NS1B_6fusion15FusionCallbacksIS1F_NS1K_13LinCombEltActINS1B_6thread7SigmoidESH_fSH_fLNS_15FloatRoundStyleE2EEESG_S1J_JEEENS4_5SM1004TMEM4LOAD26SM100_TMEM_LOAD_32dp32b32xESY_NSZ_INS10_ILi2ELi4ELi3EEES13_NSR_INS5_IJS14_S1H_EEENS5_IJS1H_SB_EEEEEEENS4_39AutoVectorizingCopyWithAssumedAlignmentILi128EEENS4_14SM90_TMA_STOREES20_S22_S22_EEEvvEEEEvNT_6ParamsE --------------------------
	.section	.nv.shared._ZN7cutlass13device_kernelINS_4gemm6kernel13GemmUniversalIN4cute5tupleIJiiiiEEENS1_10collective13CollectiveMmaINS1_35MainloopSm100TmaUmmaWarpSpecializedILi6ELi2ELi4ENS5_IJNS4_1CILi1EEESB_SB_EEEEENS5_IJNSA_ILi128EEESE_NSA_ILi64EEEEEENS_10bfloat16_tENS5_IJlSB_lEEESH_SI_NS4_8TiledMMAINS4_8MMA_AtomIJNS4_20SM100_MMA_F16BF16_SSISH_SH_fLi128ELi128ELNS4_4UMMA5MajorE0ELSN_0ELNSM_7ScaleInE0ELSO_0EEEEEENS4_6LayoutISC_NS5_IJNSA_ILi0EEESS_SS_EEEEENS5_IJNS4_10UnderscoreESV_SV_EEEEENS4_13SM90_TMA_LOADENS4_14ComposedLayoutINS4_7SwizzleILi3ELi4ELi3EEENS4_18smem_ptr_flag_bitsILi16EEENSR_INS5_IJNSA_ILi8EEESF_EEENS5_IJSF_SB_EEEEEEEvNS4_8identityESY_S18_vS19_EENS_8epilogue10collective18CollectiveEpilogueINS1B_23Sm100TmaWarpSpecializedILi4ELi2ELi32ELb1ELb0EEEJSG_NS5_IJNSR_ISE_SB_EENSR_INSA_ILi32EEESB_EEEEESH_SI_SH_SI_NS1B_6fusion15FusionCallbacksIS1F_NS1K_13LinCombEltActINS1B_6thread7SigmoidESH_fSH_fLNS_15FloatRoundStyleE2EEESG_S1J_JEEENS4_5SM1004TMEM4LOAD26SM100_TMEM_LOAD_32dp32b32xESY_NSZ_INS10_ILi2ELi4ELi3EEES13_NSR_INS5_IJS14_S1H_EEENS5_IJS1H_SB_EEEEEEENS4_39AutoVectorizingCopyWithAssumedAlignmentILi128EEENS4_14SM90_TMA_STOREES20_S22_S22_EEEvvEEEEvNT_6ParamsE,"aw",@nobits
	.sectionflags	@""
	.align	16
	.zero		1024


//--------------------- .nv.shared.reserved.0     --------------------------
	.section	.nv.shared.reserved.0,"aw",@nobits
	.weak		__nv_reservedSMEM_offset_0_alias
	.size		__nv_reservedSMEM_offset_0_alias, 0, 64
	.other		__nv_reservedSMEM_offset_0_alias,@"STO_CUDA_RESERVED_SHARED STV_DEFAULT"
__nv_reservedSMEM_offset_0_alias:
	.zero		0
.nv.shared.reserved.0:
	.zero		64
	.weak		__nv_reservedSMEM_tcgen05_partition
	.type		__nv_reservedSMEM_tcgen05_partition,@object
	.size		__nv_reservedSMEM_tcgen05_partition,(.L_0 - __nv_reservedSMEM_tcgen05_partition)
__nv_reservedSMEM_tcgen05_partition:
	.zero		32
.L_0:


//--------------------- .nv.global                --------------------------
	.section	.nv.global,"aw",@nobits
.nv.global:
	.type		_ZN39_INTERNAL_5d384e45_4_k_cu_e39845cf_29534cute1_E,@object
	.size		_ZN39_INTERNAL_5d384e45_4_k_cu_e39845cf_29534cute1_E,(_ZN39_INTERNAL_5d384e45_4_k_cu_e39845cf_29534cuda3std3__45__cpo6cbeginE - _ZN39_INTERNAL_5d384e45_4_k_cu_e39845cf_29534cute1_E)
_ZN39_INTERNAL_5d384e45_4_k_cu_e39845cf_29534cute1_E:
	.zero		1
	.type		_ZN39_INTERNAL_5d384e45_4_k_cu_e39845cf_29534cuda3std3__45__cpo6cbeginE,@object
	.size		_ZN39_INTERNAL_5d384e45_4_k_cu_e39845cf_29534cuda3std3__45__cpo6cbeginE,(_ZN39_INTERNAL_5d384e45_4_k_cu_e39845cf_29534cuda3std3__48in_placeE - _ZN39_INTERNAL_5d384e45_4_k_cu_e39845cf_29534cuda3std3__45__cpo6cbeginE)
_ZN39_INTERNAL_5d384e45_4_k_cu_e39845cf_29534cuda3std3__45__cpo6cbeginE:
	.zero		1
	.type		_ZN39_INTERNAL_5d384e45_4_k_cu_e39845cf_29534cuda3std3__48in_placeE,@object
	.size		_ZN39_INTERNAL_5d384e45_4_k_cu_e39845cf_29534cuda3std3__48in_placeE,(_ZN39_INTERNAL_5d384e45_4_k_cu_e39845cf_29534cuda3std6ranges3__45__cpo9iter_moveE - _ZN39_INTERNAL_5d384e45_4_k_cu_e39845cf_29534cuda3std3__48in_placeE)
_ZN39_INTERNAL_5d384e45_4_k_cu_e39845cf_29534cuda3std3__48in_placeE:
	.zero		1
	.type		_ZN39_INTERNAL_5d384e45_4_k_cu_e39845cf_29534cuda3std6ranges3__45__cpo9iter_moveE,@object
	.size		_ZN39_INTERNAL_5d384e45_4_k_cu_e39845cf_29534cuda3std6ranges3__45__cpo9iter_moveE,(_ZN39_INTERNAL_5d384e45_4_k_cu_e39845cf_29534cuda3std3__45__cpo5beginE - _ZN39_INTERNAL_5d384e45_4_k_cu_e39845cf_29534cuda3std6ranges3__45__cpo9iter_moveE)
_ZN39_INTERNAL_5d384e45_4_k_cu_e39845cf_29534cuda3std6ranges3__45__cpo9iter_moveE:
	.zero		1
	.type		_ZN39_INTERNAL_5d384e45_4_k_cu_e39845cf_29534cuda3std3__45__cpo5beginE,@object
	.size		_ZN39_INTERNAL_5d384e45_4_k_cu_e39845cf_29534cuda3std3__45__cpo5beginE,(_ZN39_INTERNAL_5d384e45_4_k_cu_e39845cf_29534cuda3std3__441_GLOBAL__N__5d384e45_4_k_cu_e39845cf_29536ignoreE - _ZN39_INTERNAL_5d384e45_4_k_cu_e39845cf_29534cuda3std3__45__cpo5beginE)
_ZN39_INTERNAL_5d384e45_4_k_cu_e39845cf_29534cuda3std3__45__cpo5beginE:
	.zero		1
	.type		_ZN39_INTERNAL_5d384e45_4_k_cu_e39845cf_29534cuda3std3__441_GLOBAL__N__5d384e45_4_k_cu_e39845cf_29536ignoreE,@object
	.size		_ZN39_INTERNAL_5d384e45_4_k_cu_e39845cf_29534cuda3std3__441_GLOBAL__N__5d384e45_4_k_cu_e39845cf_29536ignoreE,(_ZN39_INTERNAL_5d384e45_4_k_cu_e39845cf_29534cute7productE - _ZN39_INTERNAL_5d384e45_4_k_cu_e39845cf_29534cuda3std3__441_GLOBAL__N__5d384e45_4_k_cu_e39845cf_29536ignoreE)
_ZN39_INTERNAL_5d384e45_4_k_cu_e39845cf_29534cuda3std3__441_GLOBAL__N__5d384e45_4_k_cu_e39845cf_29536ignoreE:
	.zero		1
	.type		_ZN39_INTERNAL_5d384e45_4_k_cu_e39845cf_29534cute7productE,@object
	.size		_ZN39_INTERNAL_5d384e45_4_k_cu_e39845cf_29534cute7productE,(_ZN39_INTERNAL_5d384e45_4_k_cu_e39845cf_29534cuda3std3__45__cpo3endE - _ZN39_INTERNAL_5d384e45_4_k_cu_e39845cf_29534cute7productE)
_ZN39_INTERNAL_5d384e45_4_k_cu_e39845cf_29534cute7productE:
	.zero		1
	.type		_ZN39_INTERNAL_5d384e45_4_k_cu_e39845cf_29534cuda3std3__45__cpo3endE,@object
	.size		_ZN39_INTERNAL_5d384e45_4_k_cu_e39845cf_29534cuda3std3__45__cpo3endE,(_ZN39_INTERNAL_5d384e45_4_k_cu_e39845cf_29534cuda3std3__419piecewise_constructE - _ZN39_INTERNAL_5d384e45_4_k_cu_e39845cf_29534cuda3std3__45__cpo3endE)
_ZN39_INTERNAL_5d384e45_4_k_cu_e39845cf_29534cuda3std3__45__cpo3endE:
	.zero		1
	.type		_ZN39_INTERNAL_5d384e45_4_k_cu_e39845cf_29534cuda3std3__419piecewise_constructE,@object
	.size		_ZN39_INTERNAL_5d384e45_4_k_cu_e39845cf_29534cuda3std3__419piecewise_constructE,(_ZN39_INTERNAL_5d384e45_4_k_cu_e39845cf_29534cuda3std3__45__cpo4cendE - _ZN39_INTERNAL_5d384e45_4_k_cu_e39845cf_29534cuda3std3__419piecewise_constructE)
_ZN39_INTERNAL_5d384e45_4_k_cu_e39845cf_29534cuda3std3__419piecewise_constructE:
	.zero		1
	.type		_ZN39_INTERNAL_5d384e45_4_k_cu_e39845cf_29534cuda3std3__45__cpo4cendE,@object
	.size		_ZN39_INTERNAL_5d384e45_4_k_cu_e39845cf_29534cuda3std3__45__cpo4cendE,(_ZN39_INTERNAL_5d384e45_4_k_cu_e39845cf_29534cuda3std6ranges3__45__cpo4swapE - _ZN39_INTERNAL_5d384e45_4_k_cu_e39845cf_29534cuda3std3__45__cpo4cendE)
_ZN39_INTERNAL_5d384e45_4_k_cu_e39845cf_29534cuda3std3__45__cpo4cendE:
	.zero		1
	.type		_ZN39_INTERNAL_5d384e45_4_k_cu_e39845cf_29534cuda3std6ranges3__45__cpo4swapE,@object
	.size		_ZN39_INTERNAL_5d384e45_4_k_cu_e39845cf_29534cuda3std6ranges3__45__cpo4swapE,(.L_10 - _ZN39_INTERNAL_5d384e45_4_k_cu_e39845cf_29534cuda3std6ranges3__45__cpo4swapE)
_ZN39_INTERNAL_5d384e45_4_k_cu_e39845cf_29534cuda3std6ranges3__45__cpo4swapE:
	.zero		1
.L_10:


//--------------------- .nv.constant0._ZN7cutlass13device_kernelINS_4gemm6kernel13GemmUniversalIN4cute5tupleIJiiiiEEENS1_10collective13CollectiveMmaINS1_35MainloopSm100TmaUmmaWarpSpecializedILi6ELi2ELi4ENS5_IJNS4_1CILi1EEESB_SB_EEEEENS5_IJNSA_ILi128EEESE_NSA_ILi64EEEEEENS_10bfloat16_tENS5_IJlSB_lEEESH_SI_NS4_8TiledMMAINS4_8MMA_AtomIJNS4_20SM100_MMA_F16BF16_SSISH_SH_fLi128ELi128ELNS4_4UMMA5MajorE0ELSN_0ELNSM_7ScaleInE0ELSO_0EEEEEENS4_6LayoutISC_NS5_IJNSA_ILi0EEESS_SS_EEEEENS5_IJNS4_10UnderscoreESV_SV_EEEEENS4_13SM90_TMA_LOADENS4_14ComposedLayoutINS4_7SwizzleILi3ELi4ELi3EEENS4_18smem_ptr_flag_bitsILi16EEENSR_INS5_IJNSA_ILi8EEESF_EEENS5_IJSF_SB_EEEEEEEvNS4_8identityESY_S18_vS19_EENS_8epilogue10collective18CollectiveEpilogueINS1B_23Sm100TmaWarpSpecializedILi4ELi2ELi32ELb1ELb0EEEJSG_NS5_IJNSR_ISE_SB_EENSR_INSA_ILi32EEESB_EEEEESH_SI_SH_SI_NS1B_6fusion15FusionCallbacksIS1F_NS1K_13LinCombEltActINS1B_6thread7SigmoidESH_fSH_fLNS_15FloatRoundStyleE2EEESG_S1J_JEEENS4_5SM1004TMEM4LOAD26SM100_TMEM_LOAD_32dp32b32xESY_NSZ_INS10_ILi2ELi4ELi3EEES13_NSR_INS5_IJS14_S1H_EEENS5_IJS1H_SB_EEEEEEENS4_39AutoVectorizingCopyWithAssumedAlignmentILi128EEENS4_14SM90_TMA_STOREES20_S22_S22_EEEvvEEEEvNT_6ParamsE --------------------------
	.section	.nv.constant0._ZN7cutlass13device_kernelINS_4gemm6kernel13GemmUniversalIN4cute5tupleIJiiiiEEENS1_10collective13CollectiveMmaINS1_35MainloopSm100TmaUmmaWarpSpecializedILi6ELi2ELi4ENS5_IJNS4_1CILi1EEESB_SB_EEEEENS5_IJNSA_ILi128EEESE_NSA_ILi64EEEEEENS_10bfloat16_tENS5_IJlSB_lEEESH_SI_NS4_8TiledMMAINS4_8MMA_AtomIJNS4_20SM100_MMA_F16BF16_SSISH_SH_fLi128ELi128ELNS4_4UMMA5MajorE0ELSN_0ELNSM_7ScaleInE0ELSO_0EEEEEENS4_6LayoutISC_NS5_IJNSA_ILi0EEESS_SS_EEEEENS5_IJNS4_10UnderscoreESV_SV_EEEEENS4_13SM90_TMA_LOADENS4_14ComposedLayoutINS4_7SwizzleILi3ELi4ELi3EEENS4_18smem_ptr_flag_bitsILi16EEENSR_INS5_IJNSA_ILi8EEESF_EEENS5_IJSF_SB_EEEEEEEvNS4_8identityESY_S18_vS19_EENS_8epilogue10collective18CollectiveEpilogueINS1B_23Sm100TmaWarpSpecializedILi4ELi2ELi32ELb1ELb0EEEJSG_NS5_IJNSR_ISE_SB_EENSR_INSA_ILi32EEESB_EEEEESH_SI_SH_SI_NS1B_6fusion15FusionCallbacksIS1F_NS1K_13LinCombEltActINS1B_6thread7SigmoidESH_fSH_fLNS_15FloatRoundStyleE2EEESG_S1J_JEEENS4_5SM1004TMEM4LOAD26SM100_TMEM_LOAD_32dp32b32xESY_NSZ_INS10_ILi2ELi4ELi3EEES13_NSR_INS5_IJS14_S1H_EEENS5_IJS1H_SB_EEEEEEENS4_39AutoVectorizingCopyWithAssumedAlignmentILi128EEENS4_14SM90_TMA_STOREES20_S22_S22_EEEvvEEEEvNT_6ParamsE,"a",@progbits
	.sectionflags	@""
	.align	4
.nv.constant0._ZN7cutlass13device_kernelINS_4gemm6kernel13GemmUniversalIN4cute5tupleIJiiiiEEENS1_10collective13CollectiveMmaINS1_35MainloopSm100TmaUmmaWarpSpecializedILi6ELi2ELi4ENS5_IJNS4_1CILi1EEESB_SB_EEEEENS5_IJNSA_ILi128EEESE_NSA_ILi64EEEEEENS_10bfloat16_tENS5_IJlSB_lEEESH_SI_NS4_8TiledMMAINS4_8MMA_AtomIJNS4_20SM100_MMA_F16BF16_SSISH_SH_fLi128ELi128ELNS4_4UMMA5MajorE0ELSN_0ELNSM_7ScaleInE0ELSO_0EEEEEENS4_6LayoutISC_NS5_IJNSA_ILi0EEESS_SS_EEEEENS5_IJNS4_10UnderscoreESV_SV_EEEEENS4_13SM90_TMA_LOADENS4_14ComposedLayoutINS4_7SwizzleILi3ELi4ELi3EEENS4_18smem_ptr_flag_bitsILi16EEENSR_INS5_IJNSA_ILi8EEESF_EEENS5_IJSF_SB_EEEEEEEvNS4_8identityESY_S18_vS19_EENS_8epilogue10collective18CollectiveEpilogueINS1B_23Sm100TmaWarpSpecializedILi4ELi2ELi32ELb1ELb0EEEJSG_NS5_IJNSR_ISE_SB_EENSR_INSA_ILi32EEESB_EEEEESH_SI_SH_SI_NS1B_6fusion15FusionCallbacksIS1F_NS1K_13LinCombEltActINS1B_6thread7SigmoidESH_fSH_fLNS_15FloatRoundStyleE2EEESG_S1J_JEEENS4_5SM1004TMEM4LOAD26SM100_TMEM_LOAD_32dp32b32xESY_NSZ_INS10_ILi2ELi4ELi3EEES13_NSR_INS5_IJS14_S1H_EEENS5_IJS1H_SB_EEEEEEENS4_39AutoVectorizingCopyWithAssumedAlignmentILi128EEENS4_14SM90_TMA_STOREES20_S22_S22_EEEvvEEEEvNT_6ParamsE:
	.zero		2944


//--------------------- SYMBOLS --------------------------

	.type		.nv.reservedSmem.offset0,@object
	.size		.nv.reservedSmem.offset0,0x4
	.type		.nv.reservedSmem.cap,@object
	.size		.nv.reservedSmem.cap,0x4
	.type		__assertfail,@function
